//
// Generated by NVIDIA NVVM Compiler
//
// Compiler Build ID: CL-36424714
// Cuda compilation tools, release 13.0, V13.0.88
// Based on NVVM 20.0.0
//

.version 9.0
.target sm_100
.address_size 64

	// .globl	_Z5solvePiS_
.extern .func  (.param .b32 func_retval0) vprintf
(
	.param .b64 vprintf_param_0,
	.param .b64 vprintf_param_1
)
;
// _ZZ5solvePiS_E6rowHas has been demoted
// _ZZ5solvePiS_E6colHas has been demoted
// _ZZ5solvePiS_E6boxHas has been demoted
// _ZZ5solvePiS_E7changed has been demoted
// _ZZ5solvePiS_E8rowCount has been demoted
// _ZZ5solvePiS_E8colCount has been demoted
// _ZZ5solvePiS_E8boxCount has been demoted
// _ZZ5solvePiS_E6sudoku has been demoted
.global .align 1 .b8 $str[21] = {78, 117, 109, 98, 101, 114, 32, 111, 102, 32, 108, 111, 111, 112, 115, 58, 32, 37, 100, 10};

.visible .entry _Z5solvePiS_(
	.param .u64 .ptr .align 1 _Z5solvePiS__param_0,
	.param .u64 .ptr .align 1 _Z5solvePiS__param_1
)
{
	.local .align 16 .b8 	__local_depot0[32];
	.reg .b64 	%SP;
	.reg .b64 	%SPL;
	.reg .pred 	%p<95>;
	.reg .b16 	%rs<90>;
	.reg .b32 	%r<435>;
	.reg .b64 	%rd<46>;
	// demoted variable
	.shared .align 1 .b8 _ZZ5solvePiS_E6rowHas[256];
	// demoted variable
	.shared .align 1 .b8 _ZZ5solvePiS_E6colHas[256];
	// demoted variable
	.shared .align 1 .b8 _ZZ5solvePiS_E6boxHas[256];
	// demoted variable
	.shared .align 1 .u8 _ZZ5solvePiS_E7changed;
	// demoted variable
	.shared .align 4 .b8 _ZZ5solvePiS_E8rowCount[1024];
	// demoted variable
	.shared .align 4 .b8 _ZZ5solvePiS_E8colCount[1024];
	// demoted variable
	.shared .align 4 .b8 _ZZ5solvePiS_E8boxCount[1024];
	// demoted variable
	.shared .align 4 .b8 _ZZ5solvePiS_E6sudoku[1024];
	mov.u64 	%SPL, __local_depot0;
	cvta.local.u64 	%SP, %SPL;
	ld.param.u64 	%rd19, [_Z5solvePiS__param_0];
	cvta.to.global.u64 	%rd20, %rd19;
	add.u64 	%rd22, %SPL, 0;
	mov.u32 	%r1, %tid.x;
	mov.u32 	%r2, %tid.y;
	shr.u32 	%r128, %r2, 2;
	and.b32  	%r129, %r1, 1020;
	add.s32 	%r130, %r128, %r129;
	shl.b32 	%r131, %r1, 4;
	add.s32 	%r132, %r131, %r2;
	add.s32 	%r3, %r132, 256;
	mul.wide.u32 	%rd23, %r132, 4;
	add.s64 	%rd1, %rd20, %rd23;
	ld.global.u32 	%r133, [%rd1];
	add.s32 	%r134, %r133, -1;
	shl.b32 	%r135, %r132, 2;
	mov.u32 	%r136, _ZZ5solvePiS_E6sudoku;
	add.s32 	%r4, %r136, %r135;
	st.shared.u32 	[%r4], %r134;
	shl.b32 	%r137, %r2, 2;
	and.b32  	%r138, %r137, 12;
	add.s32 	%r139, %r138, %r1;
	and.b32  	%r140, %r128, 3;
	add.s32 	%r141, %r139, %r140;
	mov.b32 	%r142, 16843009;
	st.local.v4.b32 	[%rd22], {%r142, %r142, %r142, %r142};
	mov.u32 	%r143, _ZZ5solvePiS_E6rowHas;
	add.s32 	%r5, %r143, %r131;
	add.s32 	%r6, %r5, %r2;
	mov.b16 	%rs1, 0;
	st.shared.u8 	[%r6], %rs1;
	mov.u32 	%r144, _ZZ5solvePiS_E6colHas;
	add.s32 	%r7, %r132, %r144;
	st.shared.u8 	[%r7], %rs1;
	mov.u32 	%r145, _ZZ5solvePiS_E6boxHas;
	add.s32 	%r8, %r132, %r145;
	st.shared.u8 	[%r8], %rs1;
	bar.sync 	0;
	shl.b32 	%r146, %r1, 6;
	mov.u32 	%r147, _ZZ5solvePiS_E8rowCount;
	add.s32 	%r148, %r147, %r146;
	add.s32 	%r9, %r148, %r137;
	mov.u32 	%r149, _ZZ5solvePiS_E8colCount;
	add.s32 	%r150, %r149, %r146;
	add.s32 	%r10, %r150, %r137;
	mov.u32 	%r151, _ZZ5solvePiS_E8boxCount;
	add.s32 	%r152, %r151, %r146;
	add.s32 	%r11, %r152, %r137;
	shl.b32 	%r153, %r2, 4;
	add.s32 	%r12, %r144, %r153;
	shl.b32 	%r154, %r130, 4;
	add.s32 	%r13, %r145, %r154;
	shl.b32 	%r155, %r2, 6;
	add.s32 	%r156, %r149, %r155;
	shl.b32 	%r157, %r130, 6;
	add.s32 	%r158, %r151, %r157;
	and.b32  	%r14, %r141, 15;
	cvt.u64.u32 	%rd24, %r14;
	add.s64 	%rd2, %rd22, %rd24;
	shl.b32 	%r159, %r141, 2;
	and.b32  	%r160, %r159, 60;
	add.s32 	%r15, %r148, %r160;
	add.s32 	%r16, %r156, %r160;
	add.s32 	%r17, %r158, %r160;
	add.s32 	%r161, %r141, 1;
	and.b32  	%r18, %r161, 15;
	cvt.u64.u32 	%rd25, %r18;
	add.s64 	%rd3, %rd22, %rd25;
	shl.b32 	%r162, %r161, 2;
	and.b32  	%r163, %r162, 60;
	add.s32 	%r19, %r148, %r163;
	add.s32 	%r20, %r156, %r163;
	add.s32 	%r21, %r158, %r163;
	add.s32 	%r164, %r141, 2;
	and.b32  	%r22, %r164, 15;
	cvt.u64.u32 	%rd26, %r22;
	add.s64 	%rd4, %rd22, %rd26;
	shl.b32 	%r165, %r164, 2;
	and.b32  	%r166, %r165, 60;
	add.s32 	%r23, %r156, %r166;
	add.s32 	%r24, %r158, %r166;
	add.s32 	%r167, %r141, 3;
	and.b32  	%r25, %r167, 15;
	cvt.u64.u32 	%rd27, %r25;
	add.s64 	%rd5, %rd22, %rd27;
	shl.b32 	%r168, %r167, 2;
	and.b32  	%r169, %r168, 60;
	add.s32 	%r26, %r148, %r169;
	add.s32 	%r27, %r156, %r169;
	add.s32 	%r28, %r158, %r169;
	add.s32 	%r170, %r141, 4;
	and.b32  	%r29, %r170, 15;
	cvt.u64.u32 	%rd28, %r29;
	add.s64 	%rd6, %rd22, %rd28;
	shl.b32 	%r171, %r170, 2;
	and.b32  	%r172, %r171, 60;
	add.s32 	%r30, %r148, %r172;
	add.s32 	%r31, %r156, %r172;
	add.s32 	%r32, %r158, %r172;
	add.s32 	%r173, %r141, 5;
	and.b32  	%r33, %r173, 15;
	cvt.u64.u32 	%rd29, %r33;
	add.s64 	%rd7, %rd22, %rd29;
	shl.b32 	%r174, %r173, 2;
	and.b32  	%r175, %r174, 60;
	add.s32 	%r34, %r148, %r175;
	add.s32 	%r35, %r156, %r175;
	add.s32 	%r36, %r158, %r175;
	add.s32 	%r176, %r141, 6;
	and.b32  	%r37, %r176, 15;
	cvt.u64.u32 	%rd30, %r37;
	add.s64 	%rd8, %rd22, %rd30;
	shl.b32 	%r177, %r176, 2;
	and.b32  	%r178, %r177, 60;
	add.s32 	%r38, %r156, %r178;
	add.s32 	%r39, %r158, %r178;
	add.s32 	%r179, %r141, 7;
	and.b32  	%r40, %r179, 15;
	cvt.u64.u32 	%rd31, %r40;
	add.s64 	%rd9, %rd22, %rd31;
	shl.b32 	%r180, %r179, 2;
	and.b32  	%r181, %r180, 60;
	add.s32 	%r41, %r148, %r181;
	add.s32 	%r42, %r156, %r181;
	add.s32 	%r43, %r158, %r181;
	xor.b32  	%r44, %r14, 8;
	cvt.u64.u32 	%rd32, %r44;
	add.s64 	%rd10, %rd22, %rd32;
	xor.b32  	%r182, %r160, 32;
	add.s32 	%r45, %r148, %r182;
	add.s32 	%r46, %r156, %r182;
	add.s32 	%r47, %r158, %r182;
	add.s32 	%r183, %r141, 9;
	and.b32  	%r48, %r183, 15;
	cvt.u64.u32 	%rd33, %r48;
	add.s64 	%rd11, %rd22, %rd33;
	shl.b32 	%r184, %r183, 2;
	and.b32  	%r185, %r184, 60;
	add.s32 	%r49, %r148, %r185;
	add.s32 	%r50, %r156, %r185;
	add.s32 	%r51, %r158, %r185;
	add.s32 	%r186, %r141, 10;
	and.b32  	%r52, %r186, 15;
	cvt.u64.u32 	%rd34, %r52;
	add.s64 	%rd12, %rd22, %rd34;
	shl.b32 	%r187, %r186, 2;
	and.b32  	%r188, %r187, 60;
	add.s32 	%r53, %r148, %r188;
	add.s32 	%r54, %r156, %r188;
	add.s32 	%r55, %r158, %r188;
	add.s32 	%r189, %r141, 11;
	and.b32  	%r56, %r189, 15;
	cvt.u64.u32 	%rd35, %r56;
	add.s64 	%rd13, %rd22, %rd35;
	shl.b32 	%r190, %r189, 2;
	and.b32  	%r191, %r190, 60;
	add.s32 	%r57, %r148, %r191;
	add.s32 	%r58, %r156, %r191;
	add.s32 	%r59, %r158, %r191;
	add.s32 	%r192, %r141, 12;
	and.b32  	%r60, %r192, 15;
	cvt.u64.u32 	%rd36, %r60;
	add.s64 	%rd14, %rd22, %rd36;
	shl.b32 	%r193, %r192, 2;
	and.b32  	%r194, %r193, 60;
	add.s32 	%r61, %r148, %r194;
	add.s32 	%r62, %r156, %r194;
	add.s32 	%r63, %r158, %r194;
	add.s32 	%r195, %r141, 13;
	and.b32  	%r64, %r195, 15;
	cvt.u64.u32 	%rd37, %r64;
	add.s64 	%rd15, %rd22, %rd37;
	shl.b32 	%r196, %r195, 2;
	and.b32  	%r197, %r196, 60;
	add.s32 	%r65, %r158, %r197;
	add.s32 	%r198, %r141, 14;
	and.b32  	%r66, %r198, 15;
	cvt.u64.u32 	%rd38, %r66;
	add.s64 	%rd16, %rd22, %rd38;
	shl.b32 	%r199, %r198, 2;
	and.b32  	%r200, %r199, 60;
	add.s32 	%r67, %r156, %r200;
	add.s32 	%r68, %r158, %r200;
	add.s32 	%r201, %r141, -1;
	and.b32  	%r69, %r201, 15;
	cvt.u64.u32 	%rd39, %r69;
	add.s64 	%rd17, %rd22, %rd39;
	shl.b32 	%r202, %r201, 2;
	and.b32  	%r203, %r202, 60;
	add.s32 	%r70, %r148, %r203;
	add.s32 	%r71, %r156, %r203;
	add.s32 	%r72, %r158, %r203;
	mov.b32 	%r402, 0;
$L__BB0_1:
	mov.b32 	%r204, 0;
	st.shared.u32 	[%r9], %r204;
	st.shared.u32 	[%r10], %r204;
	st.shared.u32 	[%r11], %r204;
	ld.shared.u32 	%r74, [%r4];
	setp.eq.s32 	%p1, %r74, -1;
	@%p1 bra 	$L__BB0_3;
	add.s32 	%r205, %r5, %r74;
	mov.b16 	%rs2, 1;
	st.shared.u8 	[%r205], %rs2;
	add.s32 	%r206, %r12, %r74;
	st.shared.u8 	[%r206], %rs2;
	add.s32 	%r207, %r13, %r74;
	st.shared.u8 	[%r207], %rs2;
$L__BB0_3:
	setp.ne.s32 	%p2, %r74, -1;
	bar.sync 	0;
	mov.b16 	%rs3, 0;
	st.shared.u8 	[_ZZ5solvePiS_E7changed], %rs3;
	mov.b32 	%r403, 0;
	mov.u32 	%r406, %r403;
	@%p2 bra 	$L__BB0_10;
	ld.local.u8 	%rs4, [%rd2];
	setp.eq.s16 	%p3, %rs4, 0;
	@%p3 bra 	$L__BB0_10;
	add.s32 	%r210, %r5, %r14;
	ld.shared.u8 	%rs5, [%r210];
	setp.ne.s16 	%p4, %rs5, 0;
	@%p4 bra 	$L__BB0_8;
	add.s32 	%r211, %r13, %r14;
	ld.shared.u8 	%rs6, [%r211];
	setp.ne.s16 	%p5, %rs6, 0;
	@%p5 bra 	$L__BB0_8;
	add.s32 	%r212, %r12, %r14;
	ld.shared.u8 	%rs7, [%r212];
	setp.eq.s16 	%p6, %rs7, 0;
	@%p6 bra 	$L__BB0_9;
$L__BB0_8:
	mov.b16 	%rs8, 0;
	st.local.u8 	[%rd2], %rs8;
	mov.u32 	%r406, %r403;
	bra.uni 	$L__BB0_10;
$L__BB0_9:
	ld.shared.u32 	%r215, [%r15];
	add.s32 	%r216, %r215, %r3;
	st.shared.u32 	[%r15], %r216;
	ld.shared.u32 	%r217, [%r16];
	add.s32 	%r218, %r217, %r3;
	st.shared.u32 	[%r16], %r218;
	ld.shared.u32 	%r219, [%r17];
	add.s32 	%r220, %r219, %r3;
	st.shared.u32 	[%r17], %r220;
	mov.b32 	%r403, 1;
	mov.u32 	%r406, %r14;
$L__BB0_10:
	bar.sync 	0;
	@%p2 bra 	$L__BB0_17;
	ld.local.u8 	%rs9, [%rd3];
	setp.eq.s16 	%p8, %rs9, 0;
	@%p8 bra 	$L__BB0_17;
	add.s32 	%r221, %r5, %r18;
	ld.shared.u8 	%rs10, [%r221];
	setp.ne.s16 	%p9, %rs10, 0;
	@%p9 bra 	$L__BB0_15;
	add.s32 	%r222, %r13, %r18;
	ld.shared.u8 	%rs11, [%r222];
	setp.ne.s16 	%p10, %rs11, 0;
	@%p10 bra 	$L__BB0_15;
	add.s32 	%r223, %r12, %r18;
	ld.shared.u8 	%rs12, [%r223];
	setp.eq.s16 	%p11, %rs12, 0;
	@%p11 bra 	$L__BB0_16;
$L__BB0_15:
	mov.b16 	%rs13, 0;
	st.local.u8 	[%rd3], %rs13;
	bra.uni 	$L__BB0_17;
$L__BB0_16:
	add.s32 	%r403, %r403, 1;
	ld.shared.u32 	%r224, [%r19];
	add.s32 	%r225, %r224, %r3;
	st.shared.u32 	[%r19], %r225;
	ld.shared.u32 	%r226, [%r20];
	add.s32 	%r227, %r226, %r3;
	st.shared.u32 	[%r20], %r227;
	ld.shared.u32 	%r228, [%r21];
	add.s32 	%r229, %r228, %r3;
	st.shared.u32 	[%r21], %r229;
	mov.u32 	%r406, %r18;
$L__BB0_17:
	bar.sync 	0;
	@%p2 bra 	$L__BB0_24;
	ld.local.u8 	%rs14, [%rd4];
	setp.eq.s16 	%p13, %rs14, 0;
	@%p13 bra 	$L__BB0_24;
	add.s32 	%r230, %r5, %r22;
	ld.shared.u8 	%rs15, [%r230];
	setp.ne.s16 	%p14, %rs15, 0;
	@%p14 bra 	$L__BB0_22;
	add.s32 	%r231, %r13, %r22;
	ld.shared.u8 	%rs16, [%r231];
	setp.ne.s16 	%p15, %rs16, 0;
	@%p15 bra 	$L__BB0_22;
	add.s32 	%r232, %r12, %r22;
	ld.shared.u8 	%rs17, [%r232];
	setp.eq.s16 	%p16, %rs17, 0;
	@%p16 bra 	$L__BB0_23;
$L__BB0_22:
	mov.b16 	%rs18, 0;
	st.local.u8 	[%rd4], %rs18;
	bra.uni 	$L__BB0_24;
$L__BB0_23:
	add.s32 	%r403, %r403, 1;
	shl.b32 	%r233, %r1, 6;
	mov.u32 	%r234, _ZZ5solvePiS_E8rowCount;
	add.s32 	%r235, %r234, %r233;
	shl.b32 	%r236, %r22, 2;
	add.s32 	%r237, %r235, %r236;
	ld.shared.u32 	%r238, [%r237];
	add.s32 	%r239, %r238, %r3;
	st.shared.u32 	[%r237], %r239;
	ld.shared.u32 	%r240, [%r23];
	add.s32 	%r241, %r240, %r3;
	st.shared.u32 	[%r23], %r241;
	ld.shared.u32 	%r242, [%r24];
	add.s32 	%r243, %r242, %r3;
	st.shared.u32 	[%r24], %r243;
	mov.u32 	%r406, %r22;
$L__BB0_24:
	bar.sync 	0;
	@%p2 bra 	$L__BB0_31;
	ld.local.u8 	%rs19, [%rd5];
	setp.eq.s16 	%p18, %rs19, 0;
	@%p18 bra 	$L__BB0_31;
	add.s32 	%r244, %r5, %r25;
	ld.shared.u8 	%rs20, [%r244];
	setp.ne.s16 	%p19, %rs20, 0;
	@%p19 bra 	$L__BB0_29;
	add.s32 	%r245, %r13, %r25;
	ld.shared.u8 	%rs21, [%r245];
	setp.ne.s16 	%p20, %rs21, 0;
	@%p20 bra 	$L__BB0_29;
	add.s32 	%r246, %r12, %r25;
	ld.shared.u8 	%rs22, [%r246];
	setp.eq.s16 	%p21, %rs22, 0;
	@%p21 bra 	$L__BB0_30;
$L__BB0_29:
	mov.b16 	%rs23, 0;
	st.local.u8 	[%rd5], %rs23;
	bra.uni 	$L__BB0_31;
$L__BB0_30:
	add.s32 	%r403, %r403, 1;
	ld.shared.u32 	%r247, [%r26];
	add.s32 	%r248, %r247, %r3;
	st.shared.u32 	[%r26], %r248;
	ld.shared.u32 	%r249, [%r27];
	add.s32 	%r250, %r249, %r3;
	st.shared.u32 	[%r27], %r250;
	ld.shared.u32 	%r251, [%r28];
	add.s32 	%r252, %r251, %r3;
	st.shared.u32 	[%r28], %r252;
	mov.u32 	%r406, %r25;
$L__BB0_31:
	bar.sync 	0;
	@%p2 bra 	$L__BB0_38;
	ld.local.u8 	%rs24, [%rd6];
	setp.eq.s16 	%p23, %rs24, 0;
	@%p23 bra 	$L__BB0_38;
	add.s32 	%r253, %r5, %r29;
	ld.shared.u8 	%rs25, [%r253];
	setp.ne.s16 	%p24, %rs25, 0;
	@%p24 bra 	$L__BB0_36;
	add.s32 	%r254, %r13, %r29;
	ld.shared.u8 	%rs26, [%r254];
	setp.ne.s16 	%p25, %rs26, 0;
	@%p25 bra 	$L__BB0_36;
	add.s32 	%r255, %r12, %r29;
	ld.shared.u8 	%rs27, [%r255];
	setp.eq.s16 	%p26, %rs27, 0;
	@%p26 bra 	$L__BB0_37;
$L__BB0_36:
	mov.b16 	%rs28, 0;
	st.local.u8 	[%rd6], %rs28;
	bra.uni 	$L__BB0_38;
$L__BB0_37:
	add.s32 	%r403, %r403, 1;
	ld.shared.u32 	%r256, [%r30];
	add.s32 	%r257, %r256, %r3;
	st.shared.u32 	[%r30], %r257;
	ld.shared.u32 	%r258, [%r31];
	add.s32 	%r259, %r258, %r3;
	st.shared.u32 	[%r31], %r259;
	ld.shared.u32 	%r260, [%r32];
	add.s32 	%r261, %r260, %r3;
	st.shared.u32 	[%r32], %r261;
	mov.u32 	%r406, %r29;
$L__BB0_38:
	bar.sync 	0;
	@%p2 bra 	$L__BB0_45;
	ld.local.u8 	%rs29, [%rd7];
	setp.eq.s16 	%p28, %rs29, 0;
	@%p28 bra 	$L__BB0_45;
	add.s32 	%r262, %r5, %r33;
	ld.shared.u8 	%rs30, [%r262];
	setp.ne.s16 	%p29, %rs30, 0;
	@%p29 bra 	$L__BB0_43;
	add.s32 	%r263, %r13, %r33;
	ld.shared.u8 	%rs31, [%r263];
	setp.ne.s16 	%p30, %rs31, 0;
	@%p30 bra 	$L__BB0_43;
	add.s32 	%r264, %r12, %r33;
	ld.shared.u8 	%rs32, [%r264];
	setp.eq.s16 	%p31, %rs32, 0;
	@%p31 bra 	$L__BB0_44;
$L__BB0_43:
	mov.b16 	%rs33, 0;
	st.local.u8 	[%rd7], %rs33;
	bra.uni 	$L__BB0_45;
$L__BB0_44:
	add.s32 	%r403, %r403, 1;
	ld.shared.u32 	%r265, [%r34];
	add.s32 	%r266, %r265, %r3;
	st.shared.u32 	[%r34], %r266;
	ld.shared.u32 	%r267, [%r35];
	add.s32 	%r268, %r267, %r3;
	st.shared.u32 	[%r35], %r268;
	ld.shared.u32 	%r269, [%r36];
	add.s32 	%r270, %r269, %r3;
	st.shared.u32 	[%r36], %r270;
	mov.u32 	%r406, %r33;
$L__BB0_45:
	bar.sync 	0;
	@%p2 bra 	$L__BB0_52;
	ld.local.u8 	%rs34, [%rd8];
	setp.eq.s16 	%p33, %rs34, 0;
	@%p33 bra 	$L__BB0_52;
	add.s32 	%r271, %r5, %r37;
	ld.shared.u8 	%rs35, [%r271];
	setp.ne.s16 	%p34, %rs35, 0;
	@%p34 bra 	$L__BB0_50;
	add.s32 	%r272, %r13, %r37;
	ld.shared.u8 	%rs36, [%r272];
	setp.ne.s16 	%p35, %rs36, 0;
	@%p35 bra 	$L__BB0_50;
	add.s32 	%r273, %r12, %r37;
	ld.shared.u8 	%rs37, [%r273];
	setp.eq.s16 	%p36, %rs37, 0;
	@%p36 bra 	$L__BB0_51;
$L__BB0_50:
	mov.b16 	%rs38, 0;
	st.local.u8 	[%rd8], %rs38;
	bra.uni 	$L__BB0_52;
$L__BB0_51:
	add.s32 	%r403, %r403, 1;
	shl.b32 	%r274, %r1, 6;
	mov.u32 	%r275, _ZZ5solvePiS_E8rowCount;
	add.s32 	%r276, %r275, %r274;
	shl.b32 	%r277, %r37, 2;
	add.s32 	%r278, %r276, %r277;
	ld.shared.u32 	%r279, [%r278];
	add.s32 	%r280, %r279, %r3;
	st.shared.u32 	[%r278], %r280;
	ld.shared.u32 	%r281, [%r38];
	add.s32 	%r282, %r281, %r3;
	st.shared.u32 	[%r38], %r282;
	ld.shared.u32 	%r283, [%r39];
	add.s32 	%r284, %r283, %r3;
	st.shared.u32 	[%r39], %r284;
	mov.u32 	%r406, %r37;
$L__BB0_52:
	bar.sync 	0;
	@%p2 bra 	$L__BB0_59;
	ld.local.u8 	%rs39, [%rd9];
	setp.eq.s16 	%p38, %rs39, 0;
	@%p38 bra 	$L__BB0_59;
	add.s32 	%r285, %r5, %r40;
	ld.shared.u8 	%rs40, [%r285];
	setp.ne.s16 	%p39, %rs40, 0;
	@%p39 bra 	$L__BB0_57;
	add.s32 	%r286, %r13, %r40;
	ld.shared.u8 	%rs41, [%r286];
	setp.ne.s16 	%p40, %rs41, 0;
	@%p40 bra 	$L__BB0_57;
	add.s32 	%r287, %r12, %r40;
	ld.shared.u8 	%rs42, [%r287];
	setp.eq.s16 	%p41, %rs42, 0;
	@%p41 bra 	$L__BB0_58;
$L__BB0_57:
	mov.b16 	%rs43, 0;
	st.local.u8 	[%rd9], %rs43;
	bra.uni 	$L__BB0_59;
$L__BB0_58:
	add.s32 	%r403, %r403, 1;
	ld.shared.u32 	%r288, [%r41];
	add.s32 	%r289, %r288, %r3;
	st.shared.u32 	[%r41], %r289;
	ld.shared.u32 	%r290, [%r42];
	add.s32 	%r291, %r290, %r3;
	st.shared.u32 	[%r42], %r291;
	ld.shared.u32 	%r292, [%r43];
	add.s32 	%r293, %r292, %r3;
	st.shared.u32 	[%r43], %r293;
	mov.u32 	%r406, %r40;
$L__BB0_59:
	bar.sync 	0;
	@%p2 bra 	$L__BB0_66;
	ld.local.u8 	%rs44, [%rd10];
	setp.eq.s16 	%p43, %rs44, 0;
	@%p43 bra 	$L__BB0_66;
	add.s32 	%r294, %r5, %r44;
	ld.shared.u8 	%rs45, [%r294];
	setp.ne.s16 	%p44, %rs45, 0;
	@%p44 bra 	$L__BB0_64;
	add.s32 	%r295, %r13, %r44;
	ld.shared.u8 	%rs46, [%r295];
	setp.ne.s16 	%p45, %rs46, 0;
	@%p45 bra 	$L__BB0_64;
	add.s32 	%r296, %r12, %r44;
	ld.shared.u8 	%rs47, [%r296];
	setp.eq.s16 	%p46, %rs47, 0;
	@%p46 bra 	$L__BB0_65;
$L__BB0_64:
	mov.b16 	%rs48, 0;
	st.local.u8 	[%rd10], %rs48;
	bra.uni 	$L__BB0_66;
$L__BB0_65:
	add.s32 	%r403, %r403, 1;
	ld.shared.u32 	%r297, [%r45];
	add.s32 	%r298, %r297, %r3;
	st.shared.u32 	[%r45], %r298;
	ld.shared.u32 	%r299, [%r46];
	add.s32 	%r300, %r299, %r3;
	st.shared.u32 	[%r46], %r300;
	ld.shared.u32 	%r301, [%r47];
	add.s32 	%r302, %r301, %r3;
	st.shared.u32 	[%r47], %r302;
	mov.u32 	%r406, %r44;
$L__BB0_66:
	bar.sync 	0;
	@%p2 bra 	$L__BB0_73;
	ld.local.u8 	%rs49, [%rd11];
	setp.eq.s16 	%p48, %rs49, 0;
	@%p48 bra 	$L__BB0_73;
	add.s32 	%r303, %r5, %r48;
	ld.shared.u8 	%rs50, [%r303];
	setp.ne.s16 	%p49, %rs50, 0;
	@%p49 bra 	$L__BB0_71;
	add.s32 	%r304, %r13, %r48;
	ld.shared.u8 	%rs51, [%r304];
	setp.ne.s16 	%p50, %rs51, 0;
	@%p50 bra 	$L__BB0_71;
	add.s32 	%r305, %r12, %r48;
	ld.shared.u8 	%rs52, [%r305];
	setp.eq.s16 	%p51, %rs52, 0;
	@%p51 bra 	$L__BB0_72;
$L__BB0_71:
	mov.b16 	%rs53, 0;
	st.local.u8 	[%rd11], %rs53;
	bra.uni 	$L__BB0_73;
$L__BB0_72:
	add.s32 	%r403, %r403, 1;
	ld.shared.u32 	%r306, [%r49];
	add.s32 	%r307, %r306, %r3;
	st.shared.u32 	[%r49], %r307;
	ld.shared.u32 	%r308, [%r50];
	add.s32 	%r309, %r308, %r3;
	st.shared.u32 	[%r50], %r309;
	ld.shared.u32 	%r310, [%r51];
	add.s32 	%r311, %r310, %r3;
	st.shared.u32 	[%r51], %r311;
	mov.u32 	%r406, %r48;
$L__BB0_73:
	bar.sync 	0;
	@%p2 bra 	$L__BB0_80;
	ld.local.u8 	%rs54, [%rd12];
	setp.eq.s16 	%p53, %rs54, 0;
	@%p53 bra 	$L__BB0_80;
	add.s32 	%r312, %r5, %r52;
	ld.shared.u8 	%rs55, [%r312];
	setp.ne.s16 	%p54, %rs55, 0;
	@%p54 bra 	$L__BB0_78;
	add.s32 	%r313, %r13, %r52;
	ld.shared.u8 	%rs56, [%r313];
	setp.ne.s16 	%p55, %rs56, 0;
	@%p55 bra 	$L__BB0_78;
	add.s32 	%r314, %r12, %r52;
	ld.shared.u8 	%rs57, [%r314];
	setp.eq.s16 	%p56, %rs57, 0;
	@%p56 bra 	$L__BB0_79;
$L__BB0_78:
	mov.b16 	%rs58, 0;
	st.local.u8 	[%rd12], %rs58;
	bra.uni 	$L__BB0_80;
$L__BB0_79:
	add.s32 	%r403, %r403, 1;
	ld.shared.u32 	%r315, [%r53];
	add.s32 	%r316, %r315, %r3;
	st.shared.u32 	[%r53], %r316;
	ld.shared.u32 	%r317, [%r54];
	add.s32 	%r318, %r317, %r3;
	st.shared.u32 	[%r54], %r318;
	ld.shared.u32 	%r319, [%r55];
	add.s32 	%r320, %r319, %r3;
	st.shared.u32 	[%r55], %r320;
	mov.u32 	%r406, %r52;
$L__BB0_80:
	bar.sync 	0;
	@%p2 bra 	$L__BB0_87;
	ld.local.u8 	%rs59, [%rd13];
	setp.eq.s16 	%p58, %rs59, 0;
	@%p58 bra 	$L__BB0_87;
	add.s32 	%r321, %r5, %r56;
	ld.shared.u8 	%rs60, [%r321];
	setp.ne.s16 	%p59, %rs60, 0;
	@%p59 bra 	$L__BB0_85;
	add.s32 	%r322, %r13, %r56;
	ld.shared.u8 	%rs61, [%r322];
	setp.ne.s16 	%p60, %rs61, 0;
	@%p60 bra 	$L__BB0_85;
	add.s32 	%r323, %r12, %r56;
	ld.shared.u8 	%rs62, [%r323];
	setp.eq.s16 	%p61, %rs62, 0;
	@%p61 bra 	$L__BB0_86;
$L__BB0_85:
	mov.b16 	%rs63, 0;
	st.local.u8 	[%rd13], %rs63;
	bra.uni 	$L__BB0_87;
$L__BB0_86:
	add.s32 	%r403, %r403, 1;
	ld.shared.u32 	%r324, [%r57];
	add.s32 	%r325, %r324, %r3;
	st.shared.u32 	[%r57], %r325;
	ld.shared.u32 	%r326, [%r58];
	add.s32 	%r327, %r326, %r3;
	st.shared.u32 	[%r58], %r327;
	ld.shared.u32 	%r328, [%r59];
	add.s32 	%r329, %r328, %r3;
	st.shared.u32 	[%r59], %r329;
	mov.u32 	%r406, %r56;
$L__BB0_87:
	bar.sync 	0;
	@%p2 bra 	$L__BB0_94;
	ld.local.u8 	%rs64, [%rd14];
	setp.eq.s16 	%p63, %rs64, 0;
	@%p63 bra 	$L__BB0_94;
	add.s32 	%r330, %r5, %r60;
	ld.shared.u8 	%rs65, [%r330];
	setp.ne.s16 	%p64, %rs65, 0;
	@%p64 bra 	$L__BB0_92;
	add.s32 	%r331, %r13, %r60;
	ld.shared.u8 	%rs66, [%r331];
	setp.ne.s16 	%p65, %rs66, 0;
	@%p65 bra 	$L__BB0_92;
	add.s32 	%r332, %r12, %r60;
	ld.shared.u8 	%rs67, [%r332];
	setp.eq.s16 	%p66, %rs67, 0;
	@%p66 bra 	$L__BB0_93;
$L__BB0_92:
	mov.b16 	%rs68, 0;
	st.local.u8 	[%rd14], %rs68;
	bra.uni 	$L__BB0_94;
$L__BB0_93:
	add.s32 	%r403, %r403, 1;
	ld.shared.u32 	%r333, [%r61];
	add.s32 	%r334, %r333, %r3;
	st.shared.u32 	[%r61], %r334;
	ld.shared.u32 	%r335, [%r62];
	add.s32 	%r336, %r335, %r3;
	st.shared.u32 	[%r62], %r336;
	ld.shared.u32 	%r337, [%r63];
	add.s32 	%r338, %r337, %r3;
	st.shared.u32 	[%r63], %r338;
	mov.u32 	%r406, %r60;
$L__BB0_94:
	bar.sync 	0;
	@%p2 bra 	$L__BB0_101;
	ld.local.u8 	%rs69, [%rd15];
	setp.eq.s16 	%p68, %rs69, 0;
	@%p68 bra 	$L__BB0_101;
	add.s32 	%r339, %r5, %r64;
	ld.shared.u8 	%rs70, [%r339];
	setp.ne.s16 	%p69, %rs70, 0;
	@%p69 bra 	$L__BB0_99;
	add.s32 	%r340, %r13, %r64;
	ld.shared.u8 	%rs71, [%r340];
	setp.ne.s16 	%p70, %rs71, 0;
	@%p70 bra 	$L__BB0_99;
	add.s32 	%r341, %r12, %r64;
	ld.shared.u8 	%rs72, [%r341];
	setp.eq.s16 	%p71, %rs72, 0;
	@%p71 bra 	$L__BB0_100;
$L__BB0_99:
	mov.b16 	%rs73, 0;
	st.local.u8 	[%rd15], %rs73;
	bra.uni 	$L__BB0_101;
$L__BB0_100:
	add.s32 	%r403, %r403, 1;
	shl.b32 	%r342, %r1, 6;
	mov.u32 	%r343, _ZZ5solvePiS_E8rowCount;
	add.s32 	%r344, %r343, %r342;
	shl.b32 	%r345, %r64, 2;
	add.s32 	%r346, %r344, %r345;
	ld.shared.u32 	%r347, [%r346];
	add.s32 	%r348, %r347, %r3;
	st.shared.u32 	[%r346], %r348;
	shl.b32 	%r349, %r2, 6;
	mov.u32 	%r350, _ZZ5solvePiS_E8colCount;
	add.s32 	%r351, %r350, %r349;
	add.s32 	%r352, %r351, %r345;
	ld.shared.u32 	%r353, [%r352];
	add.s32 	%r354, %r353, %r3;
	st.shared.u32 	[%r352], %r354;
	ld.shared.u32 	%r355, [%r65];
	add.s32 	%r356, %r355, %r3;
	st.shared.u32 	[%r65], %r356;
	mov.u32 	%r406, %r64;
$L__BB0_101:
	bar.sync 	0;
	@%p2 bra 	$L__BB0_108;
	ld.local.u8 	%rs74, [%rd16];
	setp.eq.s16 	%p73, %rs74, 0;
	@%p73 bra 	$L__BB0_108;
	add.s32 	%r357, %r5, %r66;
	ld.shared.u8 	%rs75, [%r357];
	setp.ne.s16 	%p74, %rs75, 0;
	@%p74 bra 	$L__BB0_106;
	add.s32 	%r358, %r13, %r66;
	ld.shared.u8 	%rs76, [%r358];
	setp.ne.s16 	%p75, %rs76, 0;
	@%p75 bra 	$L__BB0_106;
	add.s32 	%r359, %r12, %r66;
	ld.shared.u8 	%rs77, [%r359];
	setp.eq.s16 	%p76, %rs77, 0;
	@%p76 bra 	$L__BB0_107;
$L__BB0_106:
	mov.b16 	%rs78, 0;
	st.local.u8 	[%rd16], %rs78;
	bra.uni 	$L__BB0_108;
$L__BB0_107:
	add.s32 	%r403, %r403, 1;
	shl.b32 	%r360, %r1, 6;
	mov.u32 	%r361, _ZZ5solvePiS_E8rowCount;
	add.s32 	%r362, %r361, %r360;
	shl.b32 	%r363, %r66, 2;
	add.s32 	%r364, %r362, %r363;
	ld.shared.u32 	%r365, [%r364];
	add.s32 	%r366, %r365, %r3;
	st.shared.u32 	[%r364], %r366;
	ld.shared.u32 	%r367, [%r67];
	add.s32 	%r368, %r367, %r3;
	st.shared.u32 	[%r67], %r368;
	ld.shared.u32 	%r369, [%r68];
	add.s32 	%r370, %r369, %r3;
	st.shared.u32 	[%r68], %r370;
	mov.u32 	%r406, %r66;
$L__BB0_108:
	bar.sync 	0;
	@%p2 bra 	$L__BB0_115;
	ld.local.u8 	%rs79, [%rd17];
	setp.eq.s16 	%p78, %rs79, 0;
	@%p78 bra 	$L__BB0_115;
	add.s32 	%r371, %r5, %r69;
	ld.shared.u8 	%rs80, [%r371];
	setp.ne.s16 	%p79, %rs80, 0;
	@%p79 bra 	$L__BB0_113;
	add.s32 	%r372, %r13, %r69;
	ld.shared.u8 	%rs81, [%r372];
	setp.ne.s16 	%p80, %rs81, 0;
	@%p80 bra 	$L__BB0_113;
	add.s32 	%r373, %r12, %r69;
	ld.shared.u8 	%rs82, [%r373];
	setp.eq.s16 	%p81, %rs82, 0;
	@%p81 bra 	$L__BB0_114;
$L__BB0_113:
	mov.b16 	%rs83, 0;
	st.local.u8 	[%rd17], %rs83;
	bra.uni 	$L__BB0_115;
$L__BB0_114:
	add.s32 	%r403, %r403, 1;
	ld.shared.u32 	%r374, [%r70];
	add.s32 	%r375, %r374, %r3;
	st.shared.u32 	[%r70], %r375;
	ld.shared.u32 	%r376, [%r71];
	add.s32 	%r377, %r376, %r3;
	st.shared.u32 	[%r71], %r377;
	ld.shared.u32 	%r378, [%r72];
	add.s32 	%r379, %r378, %r3;
	st.shared.u32 	[%r72], %r379;
	mov.u32 	%r406, %r69;
$L__BB0_115:
	bar.sync 	0;
	setp.ne.s32 	%p82, %r403, 1;
	@%p82 bra 	$L__BB0_117;
	st.shared.u32 	[%r4], %r406;
$L__BB0_117:
	ld.shared.u32 	%r122, [%r9];
	add.s32 	%r380, %r122, -1;
	setp.gt.u32 	%p83, %r380, 510;
	@%p83 bra 	$L__BB0_119;
	shl.b32 	%r381, %r122, 2;
	mov.u32 	%r382, _ZZ5solvePiS_E6sudoku;
	add.s32 	%r383, %r382, %r381;
	st.shared.u32 	[%r383+-1024], %r2;
$L__BB0_119:
	ld.shared.u32 	%r123, [%r11];
	add.s32 	%r384, %r123, -1;
	setp.gt.u32 	%p84, %r384, 510;
	@%p84 bra 	$L__BB0_121;
	shl.b32 	%r385, %r123, 2;
	mov.u32 	%r386, _ZZ5solvePiS_E6sudoku;
	add.s32 	%r387, %r386, %r385;
	st.shared.u32 	[%r387+-1024], %r2;
$L__BB0_121:
	ld.shared.u32 	%r124, [%r10];
	add.s32 	%r388, %r124, -1;
	setp.gt.u32 	%p85, %r388, 510;
	@%p85 bra 	$L__BB0_123;
	shl.b32 	%r389, %r124, 2;
	mov.u32 	%r390, _ZZ5solvePiS_E6sudoku;
	add.s32 	%r391, %r390, %r389;
	st.shared.u32 	[%r391+-1024], %r2;
$L__BB0_123:
	ld.shared.u32 	%r392, [%r4];
	setp.ne.s32 	%p86, %r392, -1;
	@%p86 bra 	$L__BB0_125;
	mov.b16 	%rs84, 1;
	st.shared.u8 	[_ZZ5solvePiS_E7changed], %rs84;
$L__BB0_125:
	bar.sync 	0;
	ld.shared.u8 	%rs85, [_ZZ5solvePiS_E7changed];
	setp.ne.s16 	%p87, %rs85, 0;
	setp.lt.u32 	%p88, %r402, 15;
	selp.u32 	%r393, 1, 0, %p87;
	add.s32 	%r402, %r402, %r393;
	and.pred  	%p89, %p87, %p88;
	@%p89 bra 	$L__BB0_1;
	or.b32  	%r394, %r1, %r2;
	setp.ne.s32 	%p90, %r394, 0;
	@%p90 bra 	$L__BB0_128;
	add.u64 	%rd40, %SP, 16;
	add.u64 	%rd41, %SPL, 16;
	st.local.u32 	[%rd41], %r402;
	mov.u64 	%rd42, $str;
	cvta.global.u64 	%rd43, %rd42;
	{ // callseq 0, 0
	.param .b64 param0;
	st.param.b64 	[param0], %rd43;
	.param .b64 param1;
	st.param.b64 	[param1], %rd40;
	.param .b32 retval0;
	call.uni (retval0), 
	vprintf, 
	(
	param0, 
	param1
	);
	ld.param.b32 	%r395, [retval0];
	} // callseq 0
$L__BB0_128:
	ld.shared.u32 	%r126, [%r4];
	setp.eq.s32 	%p91, %r126, -1;
	@%p91 bra 	$L__BB0_130;
	add.s32 	%r397, %r5, %r126;
	mov.b16 	%rs86, 1;
	st.shared.u8 	[%r397], %rs86;
	add.s32 	%r398, %r12, %r126;
	st.shared.u8 	[%r398], %rs86;
	add.s32 	%r399, %r13, %r126;
	st.shared.u8 	[%r399], %rs86;
$L__BB0_130:
	add.s32 	%r400, %r126, 1;
	st.global.u32 	[%rd1], %r400;
	bar.sync 	0;
	ld.shared.u8 	%rs87, [%r6];
	setp.eq.s16 	%p92, %rs87, 0;
	@%p92 bra 	$L__BB0_133;
	ld.shared.u8 	%rs88, [%r7];
	setp.eq.s16 	%p93, %rs88, 0;
	@%p93 bra 	$L__BB0_133;
	ld.shared.u8 	%rs89, [%r8];
	setp.ne.s16 	%p94, %rs89, 0;
	@%p94 bra 	$L__BB0_134;
$L__BB0_133:
	ld.param.u64 	%rd45, [_Z5solvePiS__param_1];
	cvta.to.global.u64 	%rd44, %rd45;
	mov.b32 	%r401, 1;
	st.global.u32 	[%rd44], %r401;
$L__BB0_134:
	ret;

}


// ===== COMPILED SASS (sm_100) =====

	.target	sm_100

	.elftype	@"ET_EXEC"


//--------------------- .note.nv.tkinfo           --------------------------
	.section	.note.nv.tkinfo,"",@"SHT_NOTE"
	.sectionflags	@"SHF_NOTE_NV_TKINFO"
	.tkinfo
        /*0018*/ 	.word	0x00000002
        /*0030*/ 	.string	""
        /*0030*/ 	.string	"ptxas"
        /*0030*/ 	.string	"Cuda compilation tools, release 13.0, V13.0.88"
        /*0030*/ 	.string	"Build cuda_13.0.r13.0/compiler.36424714_0"
        /*0030*/ 	.string	"-arch sm_100 -m 64 "



//--------------------- .note.nv.cuinfo           --------------------------
	.section	.note.nv.cuinfo,"",@"SHT_NOTE"
	.sectionflags	@"SHF_NOTE_NV_CUINFO"
        /*0018*/ 	.short	0x0002
        /*001a*/ 	.short	0x0064
        /*001c*/ 	.short	0x0082
	.zero		2


//--------------------- .nv.info                  --------------------------
	.section	.nv.info,"",@"SHT_CUDA_INFO"
	.align	4


	//----- nvinfo : EIATTR_REGCOUNT
	.align		4
        /*0000*/ 	.byte	0x04, 0x2f
        /*0002*/ 	.short	(.L_2 - .L_1)
	.align		4
.L_1:
        /*0004*/ 	.word	index@(_Z5solvePiS_)
        /*0008*/ 	.word	0x00000063


	//----- nvinfo : EIATTR_FRAME_SIZE
	.align		4
.L_2:
        /*000c*/ 	.byte	0x04, 0x11
        /*000e*/ 	.short	(.L_4 - .L_3)
	.align		4
.L_3:
        /*0010*/ 	.word	index@(_Z5solvePiS_)
        /*0014*/ 	.word	0x00000020


	//----- nvinfo : EIATTR_MIN_STACK_SIZE
	.align		4
.L_4:
        /*0018*/ 	.byte	0x04, 0x12
        /*001a*/ 	.short	(.L_6 - .L_5)
	.align		4
.L_5:
        /*001c*/ 	.word	index@(_Z5solvePiS_)
        /*0020*/ 	.word	0x00000020
.L_6:


//--------------------- .nv.compat                --------------------------
	.section	.nv.compat,"",@"SHT_CUDA_COMPAT_INFO"
	.align	4
        /*0000*/ 	.byte	0x02, 0x09, 0x00, 0x00, 0x02, 0x02, 0x01, 0x00, 0x02, 0x05, 0x05, 0x00, 0x03, 0x07, 0x01, 0x01
        /*0010*/ 	.byte	0x02, 0x03, 0x00, 0x00, 0x02, 0x06, 0x01, 0x00, 0x04, 0x0b, 0x08, 0x00, 0x09, 0x00, 0x00, 0x00
        /*0020*/ 	.byte	0x00, 0x00, 0x00, 0x00


//--------------------- .nv.info._Z5solvePiS_     --------------------------
	.section	.nv.info._Z5solvePiS_,"",@"SHT_CUDA_INFO"
	.sectionflags	@""
	.align	4


	//----- nvinfo : EIATTR_CUDA_API_VERSION
	.align		4
        /*0000*/ 	.byte	0x04, 0x37
        /*0002*/ 	.short	(.L_8 - .L_7)
.L_7:
        /*0004*/ 	.word	0x00000082


	//----- nvinfo : EIATTR_KPARAM_INFO
	.align		4
.L_8:
        /*0008*/ 	.byte	0x04, 0x17
        /*000a*/ 	.short	(.L_10 - .L_9)
.L_9:
        /*000c*/ 	.word	0x00000000
        /*0010*/ 	.short	0x0001
        /*0012*/ 	.short	0x0008
        /*0014*/ 	.byte	0x00, 0xf5, 0x21, 0x00


	//----- nvinfo : EIATTR_KPARAM_INFO
	.align		4
.L_10:
        /*0018*/ 	.byte	0x04, 0x17
        /*001a*/ 	.short	(.L_12 - .L_11)
.L_11:
        /*001c*/ 	.word	0x00000000
        /*0020*/ 	.short	0x0000
        /*0022*/ 	.short	0x0000
        /*0024*/ 	.byte	0x00, 0xf5, 0x21, 0x00


	//----- nvinfo : EIATTR_SPARSE_MMA_MASK
	.align		4
.L_12:
        /*0028*/ 	.byte	0x03, 0x50
        /*002a*/ 	.short	0x0000


	//----- nvinfo : EIATTR_MAXREG_COUNT
	.align		4
        /*002c*/ 	.byte	0x03, 0x1b
        /*002e*/ 	.short	0x00ff


	//----- nvinfo : EIATTR_NUM_BARRIERS
	.align		4
        /*0030*/ 	.byte	0x02, 0x4c
        /*0032*/ 	.byte	0x01
	.zero		1


	//----- nvinfo : EIATTR_EXTERNS
	.align		4
        /*0034*/ 	.byte	0x04, 0x0f
        /*0036*/ 	.short	(.L_14 - .L_13)


	//   ....[0]....
	.align		4
.L_13:
        /*0038*/ 	.word	index@(vprintf)


	//----- nvinfo : EIATTR_MERCURY_ISA_VERSION
	.align		4
.L_14:
        /*003c*/ 	.byte	0x03, 0x5f
        /*003e*/ 	.short	0x0101


	//----- nvinfo : EIATTR_VRC_CTA_INIT_COUNT
	.align		4
        /*0040*/ 	.byte	0x02, 0x4a
	.zero		1
	.zero		1


	//----- nvinfo : EIATTR_SYSCALL_OFFSETS
	.align		4
        /*0044*/ 	.byte	0x04, 0x46
        /*0046*/ 	.short	(.L_16 - .L_15)


	//   ....[0]....
.L_15:
        /*0048*/ 	.word	0x000034b0


	//----- nvinfo : EIATTR_EXIT_INSTR_OFFSETS
	.align		4
.L_16:
        /*004c*/ 	.byte	0x04, 0x1c
        /*004e*/ 	.short	(.L_18 - .L_17)


	//   ....[0]....
.L_17:
        /*0050*/ 	.word	0x00003730


	//   ....[1]....
        /*0054*/ 	.word	0x00003780


	//----- nvinfo : EIATTR_CRS_STACK_SIZE
	.align		4
.L_18:
        /*0058*/ 	.byte	0x04, 0x1e
        /*005a*/ 	.short	(.L_20 - .L_19)
.L_19:
        /*005c*/ 	.word	0x00000000


	//----- nvinfo : EIATTR_CBANK_PARAM_SIZE
	.align		4
.L_20:
        /*0060*/ 	.byte	0x03, 0x19
        /*0062*/ 	.short	0x0010


	//----- nvinfo : EIATTR_PARAM_CBANK
	.align		4
        /*0064*/ 	.byte	0x04, 0x0a
        /*0066*/ 	.short	(.L_22 - .L_21)
	.align		4
.L_21:
        /*0068*/ 	.word	index@(.nv.constant0._Z5solvePiS_)
        /*006c*/ 	.short	0x0380
        /*006e*/ 	.short	0x0010


	//----- nvinfo : EIATTR_SW_WAR
	.align		4
.L_22:
        /*0070*/ 	.byte	0x04, 0x36
        /*0072*/ 	.short	(.L_24 - .L_23)
.L_23:
        /*0074*/ 	.word	0x00000008
.L_24:


//--------------------- .nv.callgraph             --------------------------
	.section	.nv.callgraph,"",@"SHT_CUDA_CALLGRAPH"
	.align	4
	.sectionentsize	8
	.align		4
        /*0000*/ 	.word	0x00000000
	.align		4
        /*0004*/ 	.word	0xffffffff
	.align		4
        /*0008*/ 	.word	index@(_Z5solvePiS_)
	.align		4
        /*000c*/ 	.word	index@(vprintf)
	.align		4
        /*0010*/ 	.word	0x00000000
	.align		4
        /*0014*/ 	.word	0xfffffffe
	.align		4
        /*0018*/ 	.word	0x00000000
	.align		4
        /*001c*/ 	.word	0xfffffffd
	.align		4
        /*0020*/ 	.word	0x00000000
	.align		4
        /*0024*/ 	.word	0xfffffffc


//--------------------- .nv.constant4             --------------------------
	.section	.nv.constant4,"a",@progbits
	.align	8
	.align		8
.nv.constant4:
        /*0000*/ 	.dword	vprintf
	.align		8
        /*0008*/ 	.dword	$str


//--------------------- .text._Z5solvePiS_        --------------------------
	.section	.text._Z5solvePiS_,"ax",@progbits
	.align	128
        .global         _Z5solvePiS_
        .type           _Z5solvePiS_,@function
        .size           _Z5solvePiS_,(.L_x_86 - _Z5solvePiS_)
        .other          _Z5solvePiS_,@"STO_CUDA_ENTRY STV_DEFAULT"
_Z5solvePiS_:
.text._Z5solvePiS_:
[----:B------:R-:W0:Y:S01]  /*0000*/  LDC R1, c[0x0][0x37c] ;  /* 0x0000df00ff017b82 */ /* 0x000e220000000800 */
[----:B------:R-:W1:Y:S07]  /*0010*/  S2R R7, SR_TID.X ;  /* 0x0000000000077919 */ /* 0x000e6e0000002100 */
[----:B------:R-:W2:Y:S01]  /*0020*/  LDC.64 R2, c[0x0][0x380] ;  /* 0x0000e000ff027b82 */ /* 0x000ea20000000a00 */
[----:B------:R-:W3:Y:S01]  /*0030*/  LDCU.64 UR36, c[0x0][0x358] ;  /* 0x00006b00ff2477ac */ /* 0x000ee20008000a00 */
[----:B0-----:R-:W-:Y:S01]  /*0040*/  VIADD R1, R1, 0xffffffe0 ;  /* 0xffffffe001017836 */ /* 0x001fe20000000000 */
[----:B------:R-:W1:Y:S02]  /*0050*/  S2R R34, SR_TID.Y ;  /* 0x0000000000227919 */ /* 0x000e640000002200 */
[----:B-1----:R-:W-:-:S04]  /*0060*/  IMAD R73, R7, 0x10, R34 ;  /* 0x0000001007497824 */ /* 0x002fc800078e0222 */
[----:B--2---:R-:W-:-:S05]  /*0070*/  IMAD.WIDE.U32 R2, R73, 0x4, R2 ;  /* 0x0000000449027825 */ /* 0x004fca00078e0002 */
[----:B---3--:R0:W2:Y:S01]  /*0080*/  LDG.E R6, desc[UR36][R2.64] ;  /* 0x0000002402067981 */ /* 0x0080a2000c1e1900 */
[----:B------:R-:W1:Y:S01]  /*0090*/  S2UR UR10, SR_CgaCtaId ;  /* 0x00000000000a79c3 */ /* 0x000e620000008800 */
[----:B------:R-:W-:Y:S01]  /*00a0*/  UMOV UR4, 0x400 ;  /* 0x0000040000047882 */ /* 0x000fe20000000000 */
[----:B------:R-:W-:Y:S01]  /*00b0*/  SHF.R.U32.HI R0, RZ, 0x2, R34 ;  /* 0x00000002ff007819 */ /* 0x000fe20000011622 */
[----:B------:R-:W-:Y:S01]  /*00c0*/  UIADD3 UR5, UPT, UPT, UR4, 0xf04, URZ ;  /* 0x00000f0404057890 */ /* 0x000fe2000fffe0ff */
[----:B------:R-:W-:Y:S01]  /*00d0*/  HFMA2 R9, -RZ, RZ, 1.5318393707275390625e-05, 1.5318393707275390625e-05 ;  /* 0x01010101ff097431 */ /* 0x000fe200000001ff */
[----:B------:R-:W-:Y:S01]  /*00e0*/  UIADD3 UR6, UPT, UPT, UR4, 0x100, URZ ;  /* 0x0000010004067890 */ /* 0x000fe2000fffe0ff */
[----:B------:R-:W-:Y:S01]  /*00f0*/  IMAD.MOV.U32 R8, RZ, RZ, 0x1010101 ;  /* 0x01010101ff087424 */ /* 0x000fe200078e00ff */
[----:B------:R-:W-:Y:S01]  /*0100*/  UIADD3 UR7, UPT, UPT, UR4, 0x200, URZ ;  /* 0x0000020004077890 */ /* 0x000fe2000fffe0ff */
[----:B------:R-:W-:Y:S01]  /*0110*/  IMAD.MOV.U32 R10, RZ, RZ, 0x1010101 ;  /* 0x01010101ff0a7424 */ /* 0x000fe200078e00ff */
[----:B------:R-:W-:Y:S01]  /*0120*/  UIADD3 UR8, UPT, UPT, UR4, 0x304, URZ ;  /* 0x0000030404087890 */ /* 0x000fe2000fffe0ff */
[----:B0-----:R-:W-:Y:S01]  /*0130*/  IMAD.SHL.U32 R2, R34, 0x4, RZ ;  /* 0x0000000422027824 */ /* 0x001fe200078e00ff */
[----:B------:R-:W-:Y:S01]  /*0140*/  UIADD3 UR9, UPT, UPT, UR4, 0x704, URZ ;  /* 0x0000070404097890 */ /* 0x000fe2000fffe0ff */
[----:B------:R-:W-:Y:S01]  /*0150*/  IMAD.MOV.U32 R11, RZ, RZ, 0x1010101 ;  /* 0x01010101ff0b7424 */ /* 0x000fe200078e00ff */
[----:B------:R-:W-:Y:S01]  /*0160*/  LOP3.LUT R5, R0, 0x3, RZ, 0xc0, !PT ;  /* 0x0000000300057812 */ /* 0x000fe200078ec0ff */
[----:B------:R-:W-:Y:S01]  /*0170*/  VIADD R71, R73, 0x100 ;  /* 0x0000010049477836 */ /* 0x000fe20000000000 */
[----:B------:R-:W-:Y:S01]  /*0180*/  LOP3.LUT R4, R2, 0xc, RZ, 0xc0, !PT ;  /* 0x0000000c02047812 */ /* 0x000fe200078ec0ff */
[----:B------:R-:W0:Y:S01]  /*0190*/  LDCU UR38, c[0x0][0x2fc] ;  /* 0x00005f80ff2677ac */ /* 0x000e220008000800 */
[----:B------:R3:W-:Y:S01]  /*01a0*/  STL.128 [R1], R8 ;  /* 0x0000000801007387 */ /* 0x0007e20000100c00 */
[----:B------:R-:W-:-:S02]  /*01b0*/  LOP3.LUT R3, R7, 0x3fc, RZ, 0xc0, !PT ;  /* 0x000003fc07037812 */ /* 0x000fc400078ec0ff */
[----:B------:R-:W-:Y:S02]  /*01c0*/  IADD3 R4, PT, PT, R5, R4, R7 ;  /* 0x0000000405047210 */ /* 0x000fe40007ffe007 */
[----:B------:R-:W-:Y:S01]  /*01d0*/  IADD3 R3, PT, PT, R0, R3, RZ ;  /* 0x0000000300037210 */ /* 0x000fe20007ffe0ff */
[----:B-1----:R-:W-:Y:S02]  /*01e0*/  ULEA UR11, UR10, UR4, 0x18 ;  /* 0x000000040a0b7291 */ /* 0x002fe4000f8ec0ff */
[C---:B------:R-:W-:Y:S01]  /*01f0*/  IMAD.SHL.U32 R0, R4.reuse, 0x4, RZ ;  /* 0x0000000404007824 */ /* 0x040fe200078e00ff */
[----:B------:R-:W-:Y:S01]  /*0200*/  UIADD3 UR4, UPT, UPT, UR4, 0xb04, URZ ;  /* 0x00000b0404047890 */ /* 0x000fe2000fffe0ff */
[C---:B------:R-:W-:Y:S01]  /*0210*/  IADD3 R16, PT, PT, R4.reuse, 0x3, RZ ;  /* 0x0000000304107810 */ /* 0x040fe20007ffe0ff */
[----:B------:R-:W-:Y:S01]  /*0220*/  ULEA UR5, UR10, UR5, 0x18 ;  /* 0x000000050a057291 */ /* 0x000fe2000f8ec0ff */
[C---:B------:R-:W-:Y:S01]  /*0230*/  IADD3 R28, PT, PT, R4.reuse, 0x7, RZ ;  /* 0x00000007041c7810 */ /* 0x040fe20007ffe0ff */
[----:B------:R-:W-:Y:S01]  /*0240*/  ULEA UR9, UR10, UR9, 0x18 ;  /* 0x000000090a097291 */ /* 0x000fe2000f8ec0ff */
[----:B------:R-:W-:Y:S01]  /*0250*/  LEA R17, R7, UR11, 0x4 ;  /* 0x0000000b07117c11 */ /* 0x000fe2000f8e20ff */
[----:B------:R-:W-:Y:S01]  /*0260*/  ULEA UR4, UR10, UR4, 0x18 ;  /* 0x000000040a047291 */ /* 0x000fe2000f8ec0ff */
[C---:B---3--:R-:W-:Y:S01]  /*0270*/  VIADD R10, R4.reuse, 0x1 ;  /* 0x00000001040a7836 */ /* 0x048fe20000000000 */
[----:B------:R-:W-:Y:S01]  /*0280*/  ULEA UR6, UR10, UR6, 0x18 ;  /* 0x000000060a067291 */ /* 0x000fe2000f8ec0ff */
[----:B------:R-:W-:Y:S01]  /*0290*/  LEA R19, R73, UR5, 0x2 ;  /* 0x0000000549137c11 */ /* 0x000fe2000f8e10ff */
[----:B------:R-:W-:Y:S01]  /*02a0*/  ULEA UR8, UR10, UR8, 0x18 ;  /* 0x000000080a087291 */ /* 0x000fe2000f8ec0ff */
[----:B------:R-:W-:Y:S01]  /*02b0*/  IMAD.IADD R8, R17, 0x1, R34 ;  /* 0x0000000111087824 */ /* 0x000fe200078e0222 */
[----:B------:R-:W-:Y:S01]  /*02c0*/  ULEA UR7, UR10, UR7, 0x18 ;  /* 0x000000070a077291 */ /* 0x000fe2000f8ec0ff */
[C---:B------:R-:W-:Y:S01]  /*02d0*/  LEA R5, R7.reuse, UR9, 0x6 ;  /* 0x0000000907057c11 */ /* 0x040fe2000f8e30ff */
[C---:B------:R-:W-:Y:S01]  /*02e0*/  VIADD R12, R4.reuse, 0x2 ;  /* 0x00000002040c7836 */ /* 0x040fe20000000000 */
[C---:B------:R-:W-:Y:S01]  /*02f0*/  LEA R9, R7.reuse, UR4, 0x6 ;  /* 0x0000000407097c11 */ /* 0x040fe2000f8e30ff */
[----:B------:R-:W-:Y:S01]  /*0300*/  VIADD R20, R4, 0x4 ;  /* 0x0000000404147836 */ /* 0x000fe20000000000 */
[----:B------:R-:W-:Y:S01]  /*0310*/  LEA R23, R7, UR8, 0x6 ;  /* 0x0000000807177c11 */ /* 0x000fe2000f8e30ff */
[----:B------:R-:W-:Y:S01]  /*0320*/  IMAD.IADD R5, R2, 0x1, R5 ;  /* 0x0000000102057824 */ /* 0x000fe200078e0205 */
[----:B------:R-:W-:Y:S01]  /*0330*/  IADD3 R75, PT, PT, R4, 0xc, RZ ;  /* 0x0000000c044b7810 */ /* 0x000fe20007ffe0ff */
[C---:B------:R-:W-:Y:S01]  /*0340*/  IMAD.IADD R9, R2.reuse, 0x1, R9 ;  /* 0x0000000102097824 */ /* 0x040fe200078e0209 */
[----:B------:R-:W-:Y:S01]  /*0350*/  IADD3 R11, PT, PT, R2, R23, RZ ;  /* 0x00000017020b7210 */ /* 0x000fe20007ffe0ff */
[----:B------:R-:W-:Y:S01]  /*0360*/  VIADD R26, R4, 0x6 ;  /* 0x00000006041a7836 */ /* 0x000fe20000000000 */
[----:B------:R-:W-:Y:S01]  /*0370*/  LEA R69, R34, UR9, 0x6 ;  /* 0x0000000922457c11 */ /* 0x000fe2000f8e30ff */
[----:B------:R-:W-:Y:S01]  /*0380*/  VIADD R30, R4, 0x9 ;  /* 0x00000009041e7836 */ /* 0x000fe20000000000 */
[----:B------:R-:W-:Y:S01]  /*0390*/  LOP3.LUT R0, R0, 0x3c, RZ, 0xc0, !PT ;  /* 0x0000003c00007812 */ /* 0x000fe200078ec0ff */
[----:B------:R-:W-:Y:S01]  /*03a0*/  IMAD.SHL.U32 R2, R10, 0x4, RZ ;  /* 0x000000040a027824 */ /* 0x000fe200078e00ff */
[----:B------:R-:W-:Y:S01]  /*03b0*/  LEA R70, R3, UR4, 0x6 ;  /* 0x0000000403467c11 */ /* 0x000fe2000f8e30ff */
[----:B------:R-:W-:Y:S01]  /*03c0*/  VIADD R74, R4, 0xb ;  /* 0x0000000b044a7836 */ /* 0x000fe20000000000 */
[----:B------:R-:W-:Y:S01]  /*03d0*/  SHF.L.U32 R22, R20, 0x2, RZ ;  /* 0x0000000214167819 */ /* 0x000fe200000006ff */
[----:B------:R-:W-:Y:S01]  /*03e0*/  VIADD R76, R4, 0xd ;  /* 0x0000000d044c7836 */ /* 0x000fe20000000000 */
[----:B------:R-:W-:Y:S01]  /*03f0*/  SHF.L.U32 R31, R30, 0x2, RZ ;  /* 0x000000021e1f7819 */ /* 0x000fe200000006ff */
[----:B------:R-:W-:Y:S01]  /*0400*/  VIADD R77, R4, 0xe ;  /* 0x0000000e044d7836 */ /* 0x000fe20000000000 */
[----:B------:R-:W-:Y:S01]  /*0410*/  LOP3.LUT R2, R2, 0x3c, RZ, 0xc0, !PT ;  /* 0x0000003c02027812 */ /* 0x000fe200078ec0ff */
[----:B------:R-:W-:Y:S01]  /*0420*/  IMAD.SHL.U32 R18, R16, 0x4, RZ ;  /* 0x0000000410127824 */ /* 0x000fe200078e00ff */
[----:B------:R-:W-:Y:S01]  /*0430*/  SHF.L.U32 R37, R76, 0x2, RZ ;  /* 0x000000024c257819 */ /* 0x000fe200000006ff */
[----:B------:R-:W-:Y:S01]  /*0440*/  VIADD R24, R4, 0x5 ;  /* 0x0000000504187836 */ /* 0x000fe20000000000 */
[----:B------:R-:W-:Y:S01]  /*0450*/  IADD3 R13, PT, PT, R70, R0, RZ ;  /* 0x00000000460d7210 */ /* 0x000fe20007ffe0ff */
[----:B------:R-:W-:Y:S01]  /*0460*/  VIADD R72, R4, 0xa ;  /* 0x0000000a04487836 */ /* 0x000fe20000000000 */
[----:B------:R-:W-:Y:S01]  /*0470*/  LOP3.LUT R52, R0, 0x20, RZ, 0x3c, !PT ;  /* 0x0000002000347812 */ /* 0x000fe200078e3cff */
[----:B------:R-:W-:Y:S01]  /*0480*/  VIADD R78, R4, 0xffffffff ;  /* 0xffffffff044e7836 */ /* 0x000fe20000000000 */
[----:B------:R-:W-:Y:S01]  /*0490*/  LOP3.LUT R18, R18, 0x3c, RZ, 0xc0, !PT ;  /* 0x0000003c12127812 */ /* 0x000fe200078ec0ff */
[----:B------:R-:W-:Y:S01]  /*04a0*/  IMAD.SHL.U32 R14, R12, 0x4, RZ ;  /* 0x000000040c0e7824 */ /* 0x000fe200078e00ff */
        /* <DEDUP_REMOVED lines=8> */
[----:B------:R-:W-:Y:S01]  /*0530*/  IADD3 R31, PT, PT, R70, R2, RZ ;  /* 0x00000002461f7210 */ /* 0x000fe20007ffe0ff */
        /* <DEDUP_REMOVED lines=8> */
[--C-:B------:R-:W-:Y:S01]  /*05c0*/  IMAD.IADD R15, R23, 0x1, R0.reuse ;  /* 0x00000001170f7824 */ /* 0x100fe200078e0200 */
[----:B------:R-:W-:Y:S01]  /*05d0*/  LOP3.LUT R44, R25, 0x3c, RZ, 0xc0, !PT ;  /* 0x0000003c192c7812 */ /* 0x000fe200078ec0ff */
[----:B------:R-:W-:Y:S01]  /*05e0*/  IMAD.IADD R21, R69, 0x1, R0 ;  /* 0x0000000145157824 */ /* 0x000fe200078e0200 */
        /* <DEDUP_REMOVED lines=8> */
[C---:B------:R-:W-:Y:S01]  /*0670*/  IADD3 R37, PT, PT, R69.reuse, R18, RZ ;  /* 0x0000001245257210 */ /* 0x040fe20007ffe0ff */
[--C-:B------:R-:W-:Y:S01]  /*0680*/  IMAD.IADD R33, R69, 0x1, R14.reuse ;  /* 0x0000000145217824 */ /* 0x100fe200078e020e */
[----:B------:R-:W-:Y:S01]  /*0690*/  LOP3.LUT R4, R10, 0xf, RZ, 0xc0, !PT ;  /* 0x0000000f0a047812 */ /* 0x000fe200078ec0ff */
[C---:B------:R-:W-:Y:S01]  /*06a0*/  IMAD.IADD R35, R70.reuse, 0x1, R14 ;  /* 0x0000000146237824 */ /* 0x040fe200078e020e */
[----:B------:R-:W-:Y:S01]  /*06b0*/  IADD3 R41, PT, PT, R70, R22, RZ ;  /* 0x0000001646297210 */ /* 0x000fe20007ffe0ff */
[C-C-:B------:R-:W-:Y:S01]  /*06c0*/  IMAD.IADD R39, R23.reuse, 0x1, R22.reuse ;  /* 0x0000000117277824 */ /* 0x140fe200078e0216 */
[----:B------:R-:W-:Y:S01]  /*06d0*/  IADD3 R53, PT, PT, R23, R32, RZ ;  /* 0x0000002017357210 */ /* 0x000fe20007ffe0ff */
[C---:B------:R-:W-:Y:S01]  /*06e0*/  IMAD.IADD R40, R69.reuse, 0x1, R22 ;  /* 0x0000000145287824 */ /* 0x040fe200078e0216 */
        /* <DEDUP_REMOVED lines=13> */
[C---:B------:R-:W-:Y:S01]  /*07c0*/  IMAD.IADD R47, R23.reuse, 0x1, R0 ;  /* 0x00000001172f7824 */ /* 0x040fe200078e0200 */
[----:B------:R-:W-:Y:S01]  /*07d0*/  LOP3.LUT R26, R76, 0xf, RZ, 0xc0, !PT ;  /* 0x0000000f4c1a7812 */ /* 0x000fe200078ec0ff */
[--C-:B------:R-:W-:Y:S01]  /*07e0*/  IMAD.IADD R50, R23, 0x1, R52.reuse ;  /* 0x0000000117327824 */ /* 0x100fe200078e0234 */
[C---:B------:R-:W-:Y:S01]  /*07f0*/  IADD3 R61, PT, PT, R70.reuse, R62, RZ ;  /* 0x0000003e463d7210 */ /* 0x040fe20007ffe0ff */
[C---:B------:R-:W-:Y:S01]  /*0800*/  IMAD.IADD R51, R69.reuse, 0x1, R52 ;  /* 0x0000000145337824 */ /* 0x040fe200078e0234 */
[----:B------:R-:W-:Y:S01]  /*0810*/  IADD3 R45, PT, PT, R69, R46, RZ ;  /* 0x0000002e452d7210 */ /* 0x000fe20007ffe0ff */
[----:B------:R-:W-:Y:S01]  /*0820*/  IMAD.IADD R56, R23, 0x1, R58 ;  /* 0x0000000117387824 */ /* 0x000fe200078e023a */
[----:B------:R-:W-:Y:S01]  /*0830*/  IADD3 R57, PT, PT, R69, R58, RZ ;  /* 0x0000003a45397210 */ /* 0x000fe20007ffe0ff */
[--C-:B------:R-:W-:Y:S01]  /*0840*/  IMAD.IADD R62, R23, 0x1, R64.reuse ;  /* 0x00000001173e7824 */ /* 0x100fe200078e0240 */
[C---:B------:R-:W-:Y:S01]  /*0850*/  IADD3 R49, PT, PT, R70.reuse, R0, RZ ;  /* 0x0000000046317210 */ /* 0x040fe20007ffe0ff */
[C---:B------:R-:W-:Y:S01]  /*0860*/  IMAD.IADD R63, R69.reuse, 0x1, R64 ;  /* 0x00000001453f7824 */ /* 0x040fe200078e0240 */
[----:B------:R-:W-:Y:S01]  /*0870*/  IADD3 R65, PT, PT, R70, R65, RZ ;  /* 0x0000004146417210 */ /* 0x000fe20007ffe0ff */
[----:B------:R-:W-:Y:S01]  /*0880*/  IMAD.IADD R66, R69, 0x1, R67 ;  /* 0x0000000145427824 */ /* 0x000fe200078e0243 */
[----:B------:R-:W-:Y:S01]  /*0890*/  LEA R25, R34, UR6, 0x4 ;  /* 0x0000000622197c11 */ /* 0x000fe2000f8e20ff */
[----:B------:R-:W-:Y:S01]  /*08a0*/  IMAD.IADD R68, R23, 0x1, R80 ;  /* 0x0000000117447824 */ /* 0x000fe200078e0250 */
[----:B------:R-:W-:Y:S01]  /*08b0*/  LEA R23, R3, UR7, 0x4 ;  /* 0x0000000703177c11 */ /* 0x000fe2000f8e20ff */
[C---:B------:R-:W-:Y:S01]  /*08c0*/  IMAD.IADD R44, R70.reuse, 0x1, R44 ;  /* 0x00000001462c7824 */ /* 0x040fe200078e022c */
[C---:B------:R-:W-:Y:S01]  /*08d0*/  IADD3 R3, PT, PT, R1.reuse, R2, RZ ;  /* 0x0000000201037210 */ /* 0x040fe20007ffe0ff */
[C---:B------:R-:W-:Y:S01]  /*08e0*/  IMAD.IADD R46, R70.reuse, 0x1, R46 ;  /* 0x00000001462e7824 */ /* 0x040fe200078e022e */
[----:B------:R-:W-:Y:S01]  /*08f0*/  IADD3 R85, PT, PT, R1, R10, RZ ;  /* 0x0000000a01557210 */ /* 0x000fe20007ffe0ff */
[C---:B------:R-:W-:Y:S01]  /*0900*/  IMAD.IADD R48, R69.reuse, 0x1, R0 ;  /* 0x0000000145307824 */ /* 0x040fe200078e0200 */
[----:B------:R-:W-:Y:S01]  /*0910*/  IADD3 R69, PT, PT, R69, R80, RZ ;  /* 0x0000005045457210 */ /* 0x000fe20007ffe0ff */
[C---:B------:R-:W-:Y:S01]  /*0920*/  IMAD.IADD R52, R70.reuse, 0x1, R52 ;  /* 0x0000000146347824 */ /* 0x040fe200078e0234 */
[C---:B------:R-:W-:Y:S01]  /*0930*/  IADD3 R89, PT, PT, R1.reuse, R18, RZ ;  /* 0x0000001201597210 */ /* 0x040fe20007ffe0ff */
[C---:B------:R-:W-:Y:S01]  /*0940*/  IMAD.IADD R58, R70.reuse, 0x1, R58 ;  /* 0x00000001463a7824 */ /* 0x040fe200078e023a */
[----:B------:R-:W-:Y:S01]  /*0950*/  IADD3 R93, PT, PT, R1, R26, RZ ;  /* 0x0000001a015d7210 */ /* 0x000fe20007ffe0ff */
[----:B------:R-:W-:-:S02]  /*0960*/  IMAD.IADD R64, R70, 0x1, R64 ;  /* 0x0000000146407824 */ /* 0x000fc400078e0240 */
[C---:B------:R-:W-:Y:S02]  /*0970*/  IMAD.IADD R67, R70.reuse, 0x1, R67 ;  /* 0x0000000146437824 */ /* 0x040fe400078e0243 */
[----:B------:R-:W-:Y:S02]  /*0980*/  IMAD.IADD R70, R70, 0x1, R80 ;  /* 0x0000000146467824 */ /* 0x000fe400078e0250 */
[----:B------:R-:W-:Y:S02]  /*0990*/  IMAD.MOV.U32 R0, RZ, RZ, RZ ;  /* 0x000000ffff007224 */ /* 0x000fe400078e00ff */
[C---:B------:R-:W-:Y:S02]  /*09a0*/  IMAD.IADD R81, R1.reuse, 0x1, R4 ;  /* 0x0000000101517824 */ /* 0x040fe400078e0204 */
[C---:B------:R-:W-:Y:S02]  /*09b0*/  IMAD.IADD R87, R1.reuse, 0x1, R14 ;  /* 0x0000000101577824 */ /* 0x040fe400078e020e */
[----:B------:R-:W-:-:S02]  /*09c0*/  IMAD.IADD R90, R1, 0x1, R20 ;  /* 0x00000001015a7824 */ /* 0x000fc400078e0214 */
[C---:B------:R-:W-:Y:S02]  /*09d0*/  IMAD.IADD R91, R1.reuse, 0x1, R22 ;  /* 0x00000001015b7824 */ /* 0x040fe400078e0216 */
[C---:B------:R-:W-:Y:S02]  /*09e0*/  IMAD.IADD R95, R1.reuse, 0x1, R30 ;  /* 0x00000001015f7824 */ /* 0x040fe400078e021e */
[----:B------:R-:W-:Y:S01]  /*09f0*/  IMAD.IADD R96, R1, 0x1, R32 ;  /* 0x0000000101607824 */ /* 0x000fe200078e0220 */
[----:B--2---:R-:W-:-:S05]  /*0a00*/  IADD3 R6, PT, PT, R6, -0x1, RZ ;  /* 0xffffffff06067810 */ /* 0x004fca0007ffe0ff */
[----:B------:R1:W-:Y:S04]  /*0a10*/  STS [R19], R6 ;  /* 0x0000000613007388 */ /* 0x0003e80000000800 */
[----:B------:R2:W-:Y:S04]  /*0a20*/  STS.U8 [R8], RZ ;  /* 0x000000ff08007388 */ /* 0x0005e80000000000 */
[----:B------:R3:W-:Y:S01]  /*0a30*/  STS.U8 [R73+UR6], RZ ;  /* 0x000000ff49007988 */ /* 0x0007e20008000006 */
[----:B-1----:R-:W-:-:S03]  /*0a40*/  LOP3.LUT R6, R12, 0xf, RZ, 0xc0, !PT ;  /* 0x0000000f0c067812 */ /* 0x002fc600078ec0ff */
[----:B------:R3:W-:Y:S01]  /*0a50*/  STS.U8 [R73+UR7], RZ ;  /* 0x000000ff49007988 */ /* 0x0007e20008000007 */
[----:B--2---:R-:W-:Y:S02]  /*0a60*/  LOP3.LUT R8, R16, 0xf, RZ, 0xc0, !PT ;  /* 0x0000000f10087812 */ /* 0x004fe400078ec0ff */
[----:B------:R-:W-:Y:S01]  /*0a70*/  LOP3.LUT R12, R24, 0xf, RZ, 0xc0, !PT ;  /* 0x0000000f180c7812 */ /* 0x000fe200078ec0ff */
[C---:B------:R-:W-:Y:S01]  /*0a80*/  IMAD.IADD R83, R1.reuse, 0x1, R6 ;  /* 0x0000000101537824 */ /* 0x040fe200078e0206 */
[----:B------:R-:W-:Y:S01]  /*0a90*/  LOP3.LUT R16, R28, 0xf, RZ, 0xc0, !PT ;  /* 0x0000000f1c107812 */ /* 0x000fe200078ec0ff */
[----:B------:R-:W-:Y:S01]  /*0aa0*/  IMAD.IADD R84, R1, 0x1, R8 ;  /* 0x0000000101547824 */ /* 0x000fe200078e0208 */
[----:B------:R-:W-:Y:S01]  /*0ab0*/  LOP3.LUT R24, R75, 0xf, RZ, 0xc0, !PT ;  /* 0x0000000f4b187812 */ /* 0x000fe200078ec0ff */
[----:B------:R-:W-:Y:S01]  /*0ac0*/  IMAD.IADD R86, R1, 0x1, R12 ;  /* 0x0000000101567824 */ /* 0x000fe200078e020c */
[----:B------:R-:W-:Y:S01]  /*0ad0*/  LOP3.LUT R28, R77, 0xf, RZ, 0xc0, !PT ;  /* 0x0000000f4d1c7812 */ /* 0x000fe200078ec0ff */
[----:B------:R-:W-:-:S02]  /*0ae0*/  IMAD.IADD R88, R1, 0x1, R16 ;  /* 0x0000000101587824 */ /* 0x000fc400078e0210 */
[C---:B------:R-:W-:Y:S02]  /*0af0*/  IMAD.IADD R92, R1.reuse, 0x1, R24 ;  /* 0x00000001015c7824 */ /* 0x040fe400078e0218 */
[----:B------:R-:W-:Y:S01]  /*0b00*/  IMAD.IADD R94, R1, 0x1, R28 ;  /* 0x00000001015e7824 */ /* 0x000fe200078e021c */
[----:B0--3--:R-:W-:Y:S06]  /*0b10*/  BAR.SYNC.DEFER_BLOCKING 0x0 ;  /* 0x0000000000007b1d */ /* 0x009fec0000010000 */
.L_x_80:
[----:B------:R-:W-:Y:S01]  /*0b20*/  STS [R11], RZ ;  /* 0x000000ff0b007388 */ /* 0x000fe20000000800 */
[----:B------:R-:W-:Y:S01]  /*0b30*/  MOV R80, 0x1 ;  /* 0x0000000100507802 */ /* 0x000fe20000000f00 */
[----:B------:R-:W-:Y:S01]  /*0b40*/  BSSY.RECONVERGENT B0, `(.L_x_0) ;  /* 0x0000034000007945 */ /* 0x000fe20003800200 */
[----:B------:R-:W-:Y:S01]  /*0b50*/  MOV R73, 0x400 ;  /* 0x0000040000497802 */ /* 0x000fe20000000f00 */
[----:B------:R-:W-:Y:S01]  /*0b60*/  STS [R5], RZ ;  /* 0x000000ff05007388 */ /* 0x000fe20000000800 */
[----:B------:R-:W-:-:S03]  /*0b70*/  MOV R75, RZ ;  /* 0x000000ff004b7202 */ /* 0x000fc60000000f00 */
[----:B------:R-:W-:Y:S04]  /*0b80*/  STS [R9], RZ ;  /* 0x000000ff09007388 */ /* 0x000fe80000000800 */
[----:B------:R-:W0:Y:S01]  /*0b90*/  LDS R76, [R19] ;  /* 0x00000000134c7984 */ /* 0x000e220000000800 */
[----:B------:R-:W1:Y:S02]  /*0ba0*/  S2R R72, SR_CgaCtaId ;  /* 0x0000000000487919 */ /* 0x000e640000008800 */
[----:B-1----:R-:W-:Y:S02]  /*0bb0*/  LEA R74, R72, R73, 0x18 ;  /* 0x00000049484a7211 */ /* 0x002fe400078ec0ff */
[----:B0-----:R-:W-:-:S13]  /*0bc0*/  ISETP.NE.AND P0, PT, R76, -0x1, PT ;  /* 0xffffffff4c00780c */ /* 0x001fda0003f05270 */
[--C-:B------:R-:W-:Y:S02]  /*0bd0*/  @P0 IMAD.IADD R77, R17, 0x1, R76.reuse ;  /* 0x00000001114d0824 */ /* 0x100fe400078e024c */
[--C-:B------:R-:W-:Y:S02]  /*0be0*/  @P0 IMAD.IADD R78, R25, 0x1, R76.reuse ;  /* 0x00000001194e0824 */ /* 0x100fe400078e024c */
[----:B------:R-:W-:Y:S01]  /*0bf0*/  @P0 IMAD.IADD R79, R23, 0x1, R76 ;  /* 0x00000001174f0824 */ /* 0x000fe200078e024c */
[----:B------:R0:W-:Y:S04]  /*0c00*/  @P0 STS.U8 [R77], R80 ;  /* 0x000000504d000388 */ /* 0x0001e80000000000 */
[----:B------:R0:W-:Y:S04]  /*0c10*/  @P0 STS.U8 [R78], R80 ;  /* 0x000000504e000388 */ /* 0x0001e80000000000 */
[----:B------:R0:W-:Y:S01]  /*0c20*/  @P0 STS.U8 [R79], R80 ;  /* 0x000000504f000388 */ /* 0x0001e20000000000 */
[----:B------:R-:W-:Y:S01]  /*0c30*/  BAR.SYNC.DEFER_BLOCKING 0x0 ;  /* 0x0000000000007b1d */ /* 0x000fe20000010000 */
[----:B------:R-:W-:Y:S01]  /*0c40*/  ISETP.NE.AND P0, PT, R76, -0x1, PT ;  /* 0xffffffff4c00780c */ /* 0x000fe20003f05270 */
[----:B------:R-:W-:-:S04]  /*0c50*/  IMAD.MOV.U32 R76, RZ, RZ, RZ ;  /* 0x000000ffff4c7224 */ /* 0x000fc800078e00ff */
[----:B------:R0:W-:Y:S08]  /*0c60*/  STS.U8 [R74+0x300], RZ ;  /* 0x000300ff4a007388 */ /* 0x0001f00000000000 */
[----:B0-234-:R-:W-:Y:S05]  /*0c70*/  @P0 BRA `(.L_x_1) ;  /* 0x0000000000800947 */ /* 0x01dfea0003800000 */
[----:B------:R-:W2:Y:S02]  /*0c80*/  LDL.U8 R77, [R3] ;  /* 0x00000000034d7983 */ /* 0x000ea40000100000 */
[----:B--2---:R-:W-:-:S13]  /*0c90*/  ISETP.NE.AND P1, PT, R77, RZ, PT ;  /* 0x000000ff4d00720c */ /* 0x004fda0003f25270 */
[----:B------:R-:W-:Y:S05]  /*0ca0*/  @!P1 BRA `(.L_x_1) ;  /* 0x0000000000749947 */ /* 0x000fea0003800000 */
[----:B------:R-:W-:Y:S01]  /*0cb0*/  IMAD.IADD R76, R17, 0x1, R2 ;  /* 0x00000001114c7824 */ /* 0x000fe200078e0202 */
[----:B------:R-:W-:Y:S05]  /*0cc0*/  BSSY.RELIABLE B1, `(.L_x_2) ;  /* 0x000000d000017945 */ /* 0x000fea0003800100 */
[----:B------:R-:W0:Y:S02]  /*0cd0*/  LDS.U8 R76, [R76] ;  /* 0x000000004c4c7984 */ /* 0x000e240000000000 */
[----:B0-----:R-:W-:-:S13]  /*0ce0*/  ISETP.NE.AND P1, PT, R76, RZ, PT ;  /* 0x000000ff4c00720c */ /* 0x001fda0003f25270 */
[----:B------:R-:W-:Y:S05]  /*0cf0*/  @P1 BRA `(.L_x_3) ;  /* 0x0000000000241947 */ /* 0x000fea0003800000 */
[----:B------:R-:W-:-:S06]  /*0d00*/  IMAD.IADD R76, R23, 0x1, R2 ;  /* 0x00000001174c7824 */ /* 0x000fcc00078e0202 */
[----:B------:R-:W0:Y:S02]  /*0d10*/  LDS.U8 R76, [R76] ;  /* 0x000000004c4c7984 */ /* 0x000e240000000000 */
[----:B0-----:R-:W-:-:S13]  /*0d20*/  ISETP.NE.AND P1, PT, R76, RZ, PT ;  /* 0x000000ff4c00720c */ /* 0x001fda0003f25270 */
[----:B------:R-:W-:Y:S05]  /*0d30*/  @P1 BRA `(.L_x_3) ;  /* 0x0000000000141947 */ /* 0x000fea0003800000 */
[----:B------:R-:W-:-:S06]  /*0d40*/  IADD3 R76, PT, PT, R25, R2, RZ ;  /* 0x00000002194c7210 */ /* 0x000fcc0007ffe0ff */
[----:B------:R-:W0:Y:S02]  /*0d50*/  LDS.U8 R76, [R76] ;  /* 0x000000004c4c7984 */ /* 0x000e240000000000 */
[----:B0-----:R-:W-:-:S13]  /*0d60*/  ISETP.NE.AND P1, PT, R76, RZ, PT ;  /* 0x000000ff4c00720c */ /* 0x001fda0003f25270 */
[----:B------:R-:W-:Y:S05]  /*0d70*/  @!P1 BREAK.RELIABLE B1 ;  /* 0x0000000000019942 */ /* 0x000fea0003800100 */
[----:B------:R-:W-:Y:S05]  /*0d80*/  @!P1 BRA `(.L_x_4) ;  /* 0x0000000000109947 */ /* 0x000fea0003800000 */
.L_x_3:
[----:B------:R-:W-:Y:S05]  /*0d90*/  BSYNC.RELIABLE B1 ;  /* 0x0000000000017941 */ /* 0x000fea0003800100 */
.L_x_2:
[----:B------:R1:W-:Y:S01]  /*0da0*/  STL.U8 [R3], RZ ;  /* 0x000000ff03007387 */ /* 0x0003e20000100000 */
[----:B------:R-:W-:Y:S01]  /*0db0*/  IMAD.MOV.U32 R76, RZ, RZ, RZ ;  /* 0x000000ffff4c7224 */ /* 0x000fe200078e00ff */
[----:B------:R-:W-:Y:S06]  /*0dc0*/  BRA `(.L_x_1) ;  /* 0x00000000002c7947 */ /* 0x000fec0003800000 */
.L_x_4:
[----:B------:R-:W0:Y:S01]  /*0dd0*/  LDS R76, [R15] ;  /* 0x000000000f4c7984 */ /* 0x000e220000000800 */
[----:B------:R-:W-:Y:S02]  /*0de0*/  IMAD.MOV.U32 R75, RZ, RZ, 0x1 ;  /* 0x00000001ff4b7424 */ /* 0x000fe400078e00ff */
[----:B0-----:R-:W-:-:S05]  /*0df0*/  IMAD.IADD R78, R71, 0x1, R76 ;  /* 0x00000001474e7824 */ /* 0x001fca00078e024c */
[----:B------:R-:W-:Y:S04]  /*0e00*/  STS [R15], R78 ;  /* 0x0000004e0f007388 */ /* 0x000fe80000000800 */
[----:B------:R-:W0:Y:S02]  /*0e10*/  LDS R76, [R21] ;  /* 0x00000000154c7984 */ /* 0x000e240000000800 */
[----:B0-----:R-:W-:-:S05]  /*0e20*/  IMAD.IADD R80, R71, 0x1, R76 ;  /* 0x0000000147507824 */ /* 0x001fca00078e024c */
[----:B------:R-:W-:Y:S04]  /*0e30*/  STS [R21], R80 ;  /* 0x0000005015007388 */ /* 0x000fe80000000800 */
[----:B------:R-:W0:Y:S02]  /*0e40*/  LDS R76, [R13] ;  /* 0x000000000d4c7984 */ /* 0x000e240000000800 */
[----:B0-----:R-:W-:Y:S01]  /*0e50*/  IADD3 R82, PT, PT, R71, R76, RZ ;  /* 0x0000004c47527210 */ /* 0x001fe20007ffe0ff */
[----:B------:R-:W-:-:S04]  /*0e60*/  IMAD.MOV.U32 R76, RZ, RZ, R2 ;  /* 0x000000ffff4c7224 */ /* 0x000fc800078e0002 */
[----:B------:R0:W-:Y:S03]  /*0e70*/  STS [R13], R82 ;  /* 0x000000520d007388 */ /* 0x0001e60000000800 */
.L_x_1:
[----:B------:R-:W-:Y:S05]  /*0e80*/  BSYNC.RECONVERGENT B0 ;  /* 0x0000000000007941 */ /* 0x000fea0003800200 */
.L_x_0:
[----:B------:R-:W-:Y:S05]  /*0e90*/  WARPSYNC.ALL ;  /* 0x0000000000007948 */ /* 0x000fea0003800000 */
[----:B------:R-:W-:Y:S06]  /*0ea0*/  BAR.SYNC.DEFER_BLOCKING 0x0 ;  /* 0x0000000000007b1d */ /* 0x000fec0000010000 */
[----:B------:R-:W-:Y:S04]  /*0eb0*/  BSSY.RECONVERGENT B0, `(.L_x_5) ;  /* 0x0000021000007945 */ /* 0x000fe80003800200 */
[----:B------:R-:W-:Y:S05]  /*0ec0*/  @P0 BRA `(.L_x_6) ;  /* 0x00000000007c0947 */ /* 0x000fea0003800000 */
[----:B------:R-:W2:Y:S02]  /*0ed0*/  LDL.U8 R77, [R81] ;  /* 0x00000000514d7983 */ /* 0x000ea40000100000 */
[----:B--2---:R-:W-:-:S13]  /*0ee0*/  ISETP.NE.AND P1, PT, R77, RZ, PT ;  /* 0x000000ff4d00720c */ /* 0x004fda0003f25270 */
[----:B------:R-:W-:Y:S05]  /*0ef0*/  @!P1 BRA `(.L_x_6) ;  /* 0x0000000000709947 */ /* 0x000fea0003800000 */
[----:B------:R-:W-:Y:S01]  /*0f00*/  IMAD.IADD R77, R17, 0x1, R4 ;  /* 0x00000001114d7824 */ /* 0x000fe200078e0204 */
[----:B------:R-:W-:Y:S05]  /*0f10*/  BSSY.RELIABLE B1, `(.L_x_7) ;  /* 0x000000d000017945 */ /* 0x000fea0003800100 */
[----:B------:R-:W2:Y:S02]  /*0f20*/  LDS.U8 R77, [R77] ;  /* 0x000000004d4d7984 */ /* 0x000ea40000000000 */
[----:B--2---:R-:W-:-:S13]  /*0f30*/  ISETP.NE.AND P1, PT, R77, RZ, PT ;  /* 0x000000ff4d00720c */ /* 0x004fda0003f25270 */
[----:B------:R-:W-:Y:S05]  /*0f40*/  @P1 BRA `(.L_x_8) ;  /* 0x0000000000241947 */ /* 0x000fea0003800000 */
[----:B------:R-:W-:-:S06]  /*0f50*/  IADD3 R77, PT, PT, R23, R4, RZ ;  /* 0x00000004174d7210 */ /* 0x000fcc0007ffe0ff */
[----:B------:R-:W2:Y:S02]  /*0f60*/  LDS.U8 R77, [R77] ;  /* 0x000000004d4d7984 */ /* 0x000ea40000000000 */
[----:B--2---:R-:W-:-:S13]  /*0f70*/  ISETP.NE.AND P1, PT, R77, RZ, PT ;  /* 0x000000ff4d00720c */ /* 0x004fda0003f25270 */
[----:B------:R-:W-:Y:S05]  /*0f80*/  @P1 BRA `(.L_x_8) ;  /* 0x0000000000141947 */ /* 0x000fea0003800000 */
[----:B------:R-:W-:-:S06]  /*0f90*/  IMAD.IADD R77, R25, 0x1, R4 ;  /* 0x00000001194d7824 */ /* 0x000fcc00078e0204 */
[----:B------:R-:W2:Y:S02]  /*0fa0*/  LDS.U8 R77, [R77] ;  /* 0x000000004d4d7984 */ /* 0x000ea40000000000 */
[----:B--2---:R-:W-:-:S13]  /*0fb0*/  ISETP.NE.AND P1, PT, R77, RZ, PT ;  /* 0x000000ff4d00720c */ /* 0x004fda0003f25270 */
[----:B------:R-:W-:Y:S05]  /*0fc0*/  @!P1 BREAK.RELIABLE B1 ;  /* 0x0000000000019942 */ /* 0x000fea0003800100 */
[----:B------:R-:W-:Y:S05]  /*0fd0*/  @!P1 BRA `(.L_x_9) ;  /* 0x00000000000c9947 */ /* 0x000fea0003800000 */
.L_x_8:
[----:B------:R-:W-:Y:S05]  /*0fe0*/  BSYNC.RELIABLE B1 ;  /* 0x0000000000017941 */ /* 0x000fea0003800100 */
.L_x_7:
[----:B------:R3:W-:Y:S01]  /*0ff0*/  STL.U8 [R81], RZ ;  /* 0x000000ff51007387 */ /* 0x0007e20000100000 */
[----:B------:R-:W-:Y:S05]  /*1000*/  BRA `(.L_x_6) ;  /* 0x00000000002c7947 */ /* 0x000fea0003800000 */
.L_x_9:
[----:B------:R-:W2:Y:S01]  /*1010*/  LDS R76, [R27] ;  /* 0x000000001b4c7984 */ /* 0x000ea20000000800 */
[----:B------:R-:W-:Y:S02]  /*1020*/  VIADD R75, R75, 0x1 ;  /* 0x000000014b4b7836 */ /* 0x000fe40000000000 */
[----:B--2---:R-:W-:-:S05]  /*1030*/  IMAD.IADD R78, R71, 0x1, R76 ;  /* 0x00000001474e7824 */ /* 0x004fca00078e024c */
[----:B------:R-:W-:Y:S04]  /*1040*/  STS [R27], R78 ;  /* 0x0000004e1b007388 */ /* 0x000fe80000000800 */
[----:B------:R-:W2:Y:S02]  /*1050*/  LDS R76, [R29] ;  /* 0x000000001d4c7984 */ /* 0x000ea40000000800 */
[----:B--2---:R-:W-:-:S05]  /*1060*/  IMAD.IADD R80, R71, 0x1, R76 ;  /* 0x0000000147507824 */ /* 0x004fca00078e024c */
[----:B------:R-:W-:Y:S04]  /*1070*/  STS [R29], R80 ;  /* 0x000000501d007388 */ /* 0x000fe80000000800 */
[----:B------:R-:W0:Y:S02]  /*1080*/  LDS R76, [R31] ;  /* 0x000000001f4c7984 */ /* 0x000e240000000800 */
[----:B0-----:R-:W-:Y:S01]  /*1090*/  IADD3 R82, PT, PT, R71, R76, RZ ;  /* 0x0000004c47527210 */ /* 0x001fe20007ffe0ff */
[----:B------:R-:W-:-:S04]  /*10a0*/  IMAD.MOV.U32 R76, RZ, RZ, R4 ;  /* 0x000000ffff4c7224 */ /* 0x000fc800078e0004 */
[----:B------:R2:W-:Y:S03]  /*10b0*/  STS [R31], R82 ;  /* 0x000000521f007388 */ /* 0x0005e60000000800 */
.L_x_6:
[----:B------:R-:W-:Y:S05]  /*10c0*/  BSYNC.RECONVERGENT B0 ;  /* 0x0000000000007941 */ /* 0x000fea0003800200 */
.L_x_5:
[----:B------:R-:W-:Y:S05]  /*10d0*/  WARPSYNC.ALL ;  /* 0x0000000000007948 */ /* 0x000fea0003800000 */
[----:B------:R-:W-:Y:S06]  /*10e0*/  BAR.SYNC.DEFER_BLOCKING 0x0 ;  /* 0x0000000000007b1d */ /* 0x000fec0000010000 */
[----:B------:R-:W-:Y:S04]  /*10f0*/  BSSY.RECONVERGENT B0, `(.L_x_10) ;  /* 0x0000025000007945 */ /* 0x000fe80003800200 */
[----:B------:R-:W-:Y:S05]  /*1100*/  @P0 BRA `(.L_x_11) ;  /* 0x00000000008c0947 */ /* 0x000fea0003800000 */
[----:B------:R-:W4:Y:S02]  /*1110*/  LDL.U8 R77, [R83] ;  /* 0x00000000534d7983 */ /* 0x000f240000100000 */
[----:B----4-:R-:W-:-:S13]  /*1120*/  ISETP.NE.AND P1, PT, R77, RZ, PT ;  /* 0x000000ff4d00720c */ /* 0x010fda0003f25270 */
[----:B------:R-:W-:Y:S05]  /*1130*/  @!P1 BRA `(.L_x_11) ;  /* 0x0000000000809947 */ /* 0x000fea0003800000 */
[----:B------:R-:W-:Y:S01]  /*1140*/  IMAD.IADD R77, R17, 0x1, R6 ;  /* 0x00000001114d7824 */ /* 0x000fe200078e0206 */
[----:B------:R-:W-:Y:S05]  /*1150*/  BSSY.RELIABLE B1, `(.L_x_12) ;  /* 0x000000d000017945 */ /* 0x000fea0003800100 */
[----:B------:R-:W4:Y:S02]  /*1160*/  LDS.U8 R77, [R77] ;  /* 0x000000004d4d7984 */ /* 0x000f240000000000 */
[----:B----4-:R-:W-:-:S13]  /*1170*/  ISETP.NE.AND P1, PT, R77, RZ, PT ;  /* 0x000000ff4d00720c */ /* 0x010fda0003f25270 */
[----:B------:R-:W-:Y:S05]  /*1180*/  @P1 BRA `(.L_x_13) ;  /* 0x0000000000241947 */ /* 0x000fea0003800000 */
[----:B------:R-:W-:-:S06]  /*1190*/  IADD3 R77, PT, PT, R23, R6, RZ ;  /* 0x00000006174d7210 */ /* 0x000fcc0007ffe0ff */
[----:B------:R-:W4:Y:S02]  /*11a0*/  LDS.U8 R77, [R77] ;  /* 0x000000004d4d7984 */ /* 0x000f240000000000 */
[----:B----4-:R-:W-:-:S13]  /*11b0*/  ISETP.NE.AND P1, PT, R77, RZ, PT ;  /* 0x000000ff4d00720c */ /* 0x010fda0003f25270 */
[----:B------:R-:W-:Y:S05]  /*11c0*/  @P1 BRA `(.L_x_13) ;  /* 0x0000000000141947 */ /* 0x000fea0003800000 */
[----:B------:R-:W-:-:S06]  /*11d0*/  IMAD.IADD R77, R25, 0x1, R6 ;  /* 0x00000001194d7824 */ /* 0x000fcc00078e0206 */
[----:B------:R-:W4:Y:S02]  /*11e0*/  LDS.U8 R77, [R77] ;  /* 0x000000004d4d7984 */ /* 0x000f240000000000 */
[----:B----4-:R-:W-:-:S13]  /*11f0*/  ISETP.NE.AND P1, PT, R77, RZ, PT ;  /* 0x000000ff4d00720c */ /* 0x010fda0003f25270 */
[----:B------:R-:W-:Y:S05]  /*1200*/  @!P1 BREAK.RELIABLE B1 ;  /* 0x0000000000019942 */ /* 0x000fea0003800100 */
[----:B------:R-:W-:Y:S05]  /*1210*/  @!P1 BRA `(.L_x_14) ;  /* 0x00000000000c9947 */ /* 0x000fea0003800000 */
.L_x_13:
[----:B------:R-:W-:Y:S05]  /*1220*/  BSYNC.RELIABLE B1 ;  /* 0x0000000000017941 */ /* 0x000fea0003800100 */
.L_x_12:
[----:B------:R4:W-:Y:S01]  /*1230*/  STL.U8 [R83], RZ ;  /* 0x000000ff53007387 */ /* 0x0009e20000100000 */
[----:B------:R-:W-:Y:S05]  /*1240*/  BRA `(.L_x_11) ;  /* 0x00000000003c7947 */ /* 0x000fea0003800000 */
.L_x_14:
[----:B------:R-:W-:Y:S01]  /*1250*/  VIADD R77, R73, 0x304 ;  /* 0x00000304494d7836 */ /* 0x000fe20000000000 */
[----:B------:R-:W-:-:S04]  /*1260*/  IADD3 R75, PT, PT, R75, 0x1, RZ ;  /* 0x000000014b4b7810 */ /* 0x000fc80007ffe0ff */
[----:B------:R-:W-:-:S05]  /*1270*/  LEA R76, R72, R77, 0x18 ;  /* 0x0000004d484c7211 */ /* 0x000fca00078ec0ff */
[----:B------:R-:W-:-:S05]  /*1280*/  IMAD R77, R7, 0x40, R76 ;  /* 0x00000040074d7824 */ /* 0x000fca00078e024c */
[----:B------:R-:W-:-:S05]  /*1290*/  LEA R77, R6, R77, 0x2 ;  /* 0x0000004d064d7211 */ /* 0x000fca00078e10ff */
[----:B------:R-:W4:Y:S02]  /*12a0*/  LDS R76, [R77] ;  /* 0x000000004d4c7984 */ /* 0x000f240000000800 */
[----:B----4-:R-:W-:-:S05]  /*12b0*/  IMAD.IADD R78, R71, 0x1, R76 ;  /* 0x00000001474e7824 */ /* 0x010fca00078e024c */
[----:B------:R-:W-:Y:S04]  /*12c0*/  STS [R77], R78 ;  /* 0x0000004e4d007388 */ /* 0x000fe80000000800 */
[----:B------:R-:W4:Y:S02]  /*12d0*/  LDS R76, [R33] ;  /* 0x00000000214c7984 */ /* 0x000f240000000800 */
[----:B----4-:R-:W-:-:S05]  /*12e0*/  IMAD.IADD R80, R71, 0x1, R76 ;  /* 0x0000000147507824 */ /* 0x010fca00078e024c */
[----:B------:R-:W-:Y:S04]  /*12f0*/  STS [R33], R80 ;  /* 0x0000005021007388 */ /* 0x000fe80000000800 */
[----:B------:R-:W0:Y:S02]  /*1300*/  LDS R76, [R35] ;  /* 0x00000000234c7984 */ /* 0x000e240000000800 */
[----:B0-2---:R-:W-:Y:S02]  /*1310*/  IMAD.IADD R82, R71, 0x1, R76 ;  /* 0x0000000147527824 */ /* 0x005fe400078e024c */
[----:B------:R-:W-:-:S03]  /*1320*/  IMAD.MOV.U32 R76, RZ, RZ, R6 ;  /* 0x000000ffff4c7224 */ /* 0x000fc600078e0006 */
[----:B------:R4:W-:Y:S04]  /*1330*/  STS [R35], R82 ;  /* 0x0000005223007388 */ /* 0x0009e80000000800 */
.L_x_11:
[----:B------:R-:W-:Y:S05]  /*1340*/  BSYNC.RECONVERGENT B0 ;  /* 0x0000000000007941 */ /* 0x000fea0003800200 */
.L_x_10:
[----:B------:R-:W-:Y:S05]  /*1350*/  WARPSYNC.ALL ;  /* 0x0000000000007948 */ /* 0x000fea0003800000 */
[----:B------:R-:W-:Y:S06]  /*1360*/  BAR.SYNC.DEFER_BLOCKING 0x0 ;  /* 0x0000000000007b1d */ /* 0x000fec0000010000 */
[----:B------:R-:W-:Y:S04]  /*1370*/  BSSY.RECONVERGENT B0, `(.L_x_15) ;  /* 0x0000021000007945 */ /* 0x000fe80003800200 */
[----:B------:R-:W-:Y:S05]  /*1380*/  @P0 BRA `(.L_x_16) ;  /* 0x00000000007c0947 */ /* 0x000fea0003800000 */
[----:B------:R-:W5:Y:S02]  /*1390*/  LDL.U8 R77, [R84] ;  /* 0x00000000544d7983 */ /* 0x000f640000100000 */
[----:B-----5:R-:W-:-:S13]  /*13a0*/  ISETP.NE.AND P1, PT, R77, RZ, PT ;  /* 0x000000ff4d00720c */ /* 0x020fda0003f25270 */
[----:B------:R-:W-:Y:S05]  /*13b0*/  @!P1 BRA `(.L_x_16) ;  /* 0x0000000000709947 */ /* 0x000fea0003800000 */
[----:B------:R-:W-:Y:S01]  /*13c0*/  IMAD.IADD R77, R17, 0x1, R8 ;  /* 0x00000001114d7824 */ /* 0x000fe200078e0208 */
[----:B------:R-:W-:Y:S05]  /*13d0*/  BSSY.RELIABLE B1, `(.L_x_17) ;  /* 0x000000d000017945 */ /* 0x000fea0003800100 */
[----:B------:R-:W5:Y:S02]  /*13e0*/  LDS.U8 R77, [R77] ;  /* 0x000000004d4d7984 */ /* 0x000f640000000000 */
[----:B-----5:R-:W-:-:S13]  /*13f0*/  ISETP.NE.AND P1, PT, R77, RZ, PT ;  /* 0x000000ff4d00720c */ /* 0x020fda0003f25270 */
[----:B------:R-:W-:Y:S05]  /*1400*/  @P1 BRA `(.L_x_18) ;  /* 0x0000000000241947 */ /* 0x000fea0003800000 */
[----:B------:R-:W-:-:S06]  /*1410*/  IMAD.IADD R77, R23, 0x1, R8 ;  /* 0x00000001174d7824 */ /* 0x000fcc00078e0208 */
[----:B------:R-:W5:Y:S02]  /*1420*/  LDS.U8 R77, [R77] ;  /* 0x000000004d4d7984 */ /* 0x000f640000000000 */
[----:B-----5:R-:W-:-:S13]  /*1430*/  ISETP.NE.AND P1, PT, R77, RZ, PT ;  /* 0x000000ff4d00720c */ /* 0x020fda0003f25270 */
[----:B------:R-:W-:Y:S05]  /*1440*/  @P1 BRA `(.L_x_18) ;  /* 0x0000000000141947 */ /* 0x000fea0003800000 */
[----:B------:R-:W-:-:S06]  /*1450*/  IADD3 R77, PT, PT, R25, R8, RZ ;  /* 0x00000008194d7210 */ /* 0x000fcc0007ffe0ff */
[----:B------:R-:W5:Y:S02]  /*1460*/  LDS.U8 R77, [R77] ;  /* 0x000000004d4d7984 */ /* 0x000f640000000000 */
[----:B-----5:R-:W-:-:S13]  /*1470*/  ISETP.NE.AND P1, PT, R77, RZ, PT ;  /* 0x000000ff4d00720c */ /* 0x020fda0003f25270 */
[----:B------:R-:W-:Y:S05]  /*1480*/  @!P1 BREAK.RELIABLE B1 ;  /* 0x0000000000019942 */ /* 0x000fea0003800100 */
[----:B------:R-:W-:Y:S05]  /*1490*/  @!P1 BRA `(.L_x_19) ;  /* 0x00000000000c9947 */ /* 0x000fea0003800000 */
.L_x_18:
[----:B------:R-:W-:Y:S05]  /*14a0*/  BSYNC.RELIABLE B1 ;  /* 0x0000000000017941 */ /* 0x000fea0003800100 */
.L_x_17:
[----:B------:R0:W-:Y:S01]  /*14b0*/  STL.U8 [R84], RZ ;  /* 0x000000ff54007387 */ /* 0x0001e20000100000 */
[----:B------:R-:W-:Y:S05]  /*14c0*/  BRA `(.L_x_16) ;  /* 0x00000000002c7947 */ /* 0x000fea0003800000 */
.L_x_19:
[----:B------:R-:W5:Y:S01]  /*14d0*/  LDS R76, [R36] ;  /* 0x00000000244c7984 */ /* 0x000f620000000800 */
[----:B------:R-:W-:Y:S01]  /*14e0*/  IADD3 R75, PT, PT, R75, 0x1, RZ ;  /* 0x000000014b4b7810 */ /* 0x000fe20007ffe0ff */
[----:B-----5:R-:W-:-:S05]  /*14f0*/  IMAD.IADD R77, R71, 0x1, R76 ;  /* 0x00000001474d7824 */ /* 0x020fca00078e024c */
[----:B------:R-:W-:Y:S04]  /*1500*/  STS [R36], R77 ;  /* 0x0000004d24007388 */ /* 0x000fe80000000800 */
[----:B------:R-:W5:Y:S02]  /*1510*/  LDS R76, [R37] ;  /* 0x00000000254c7984 */ /* 0x000f640000000800 */
[----:B-----5:R-:W-:-:S05]  /*1520*/  IMAD.IADD R78, R71, 0x1, R76 ;  /* 0x00000001474e7824 */ /* 0x020fca00078e024c */
[----:B------:R-:W-:Y:S04]  /*1530*/  STS [R37], R78 ;  /* 0x0000004e25007388 */ /* 0x000fe80000000800 */
[----:B------:R-:W5:Y:S02]  /*1540*/  LDS R76, [R38] ;  /* 0x00000000264c7984 */ /* 0x000f640000000800 */
[----:B-----5:R-:W-:Y:S02]  /*1550*/  IMAD.IADD R79, R71, 0x1, R76 ;  /* 0x00000001474f7824 */ /* 0x020fe400078e024c */
[----:B------:R-:W-:-:S03]  /*1560*/  IMAD.MOV.U32 R76, RZ, RZ, R8 ;  /* 0x000000ffff4c7224 */ /* 0x000fc600078e0008 */
[----:B------:R0:W-:Y:S04]  /*1570*/  STS [R38], R79 ;  /* 0x0000004f26007388 */ /* 0x0001e80000000800 */
.L_x_16:
[----:B------:R-:W-:Y:S05]  /*1580*/  BSYNC.RECONVERGENT B0 ;  /* 0x0000000000007941 */ /* 0x000fea0003800200 */
.L_x_15:
        /* <DEDUP_REMOVED lines=21> */
.L_x_23:
[----:B------:R-:W-:Y:S05]  /*16e0*/  BSYNC.RELIABLE B1 ;  /* 0x0000000000017941 */ /* 0x000fea0003800100 */
.L_x_22:
[----:B------:R0:W-:Y:S01]  /*16f0*/  STL.U8 [R85], RZ ;  /* 0x000000ff55007387 */ /* 0x0001e20000100000 */
[----:B------:R-:W-:Y:S05]  /*1700*/  BRA `(.L_x_21) ;  /* 0x00000000002c7947 */ /* 0x000fea0003800000 */
.L_x_24:
        /* <DEDUP_REMOVED lines=11> */
.L_x_21:
[----:B------:R-:W-:Y:S05]  /*17c0*/  BSYNC.RECONVERGENT B0 ;  /* 0x0000000000007941 */ /* 0x000fea0003800200 */
.L_x_20:
        /* <DEDUP_REMOVED lines=21> */
.L_x_28:
[----:B------:R-:W-:Y:S05]  /*1920*/  BSYNC.RELIABLE B1 ;  /* 0x0000000000017941 */ /* 0x000fea0003800100 */
.L_x_27:
[----:B------:R0:W-:Y:S01]  /*1930*/  STL.U8 [R86], RZ ;  /* 0x000000ff56007387 */ /* 0x0001e20000100000 */
[----:B------:R-:W-:Y:S05]  /*1940*/  BRA `(.L_x_26) ;  /* 0x00000000002c7947 */ /* 0x000fea0003800000 */
.L_x_29:
[----:B------:R-:W5:Y:S01]  /*1950*/  LDS R76, [R42] ;  /* 0x000000002a4c7984 */ /* 0x000f620000000800 */
[----:B------:R-:W-:Y:S01]  /*1960*/  IADD3 R75, PT, PT, R75, 0x1, RZ ;  /* 0x000000014b4b7810 */ /* 0x000fe20007ffe0ff */
[----:B-----5:R-:W-:-:S05]  /*1970*/  IMAD.IADD R77, R71, 0x1, R76 ;  /* 0x00000001474d7824 */ /* 0x020fca00078e024c */
[----:B------:R-:W-:Y:S04]  /*1980*/  STS [R42], R77 ;  /* 0x0000004d2a007388 */ /* 0x000fe80000000800 */
[----:B------:R-:W5:Y:S02]  /*1990*/  LDS R76, [R43] ;  /* 0x000000002b4c7984 */ /* 0x000f640000000800 */
[----:B-----5:R-:W-:-:S05]  /*19a0*/  IMAD.IADD R78, R71, 0x1, R76 ;  /* 0x00000001474e7824 */ /* 0x020fca00078e024c */
[----:B------:R-:W-:Y:S04]  /*19b0*/  STS [R43], R78 ;  /* 0x0000004e2b007388 */ /* 0x000fe80000000800 */
[----:B------:R-:W0:Y:S02]  /*19c0*/  LDS R76, [R44] ;  /* 0x000000002c4c7984 */ /* 0x000e240000000800 */
[----:B0-----:R-:W-:Y:S02]  /*19d0*/  IMAD.IADD R79, R71, 0x1, R76 ;  /* 0x00000001474f7824 */ /* 0x001fe400078e024c */
[----:B------:R-:W-:-:S03]  /*19e0*/  IMAD.MOV.U32 R76, RZ, RZ, R12 ;  /* 0x000000ffff4c7224 */ /* 0x000fc600078e000c */
[----:B------:R0:W-:Y:S04]  /*19f0*/  STS [R44], R79 ;  /* 0x0000004f2c007388 */ /* 0x0001e80000000800 */
.L_x_26:
[----:B------:R-:W-:Y:S05]  /*1a00*/  BSYNC.RECONVERGENT B0 ;  /* 0x0000000000007941 */ /* 0x000fea0003800200 */
.L_x_25:
        /* <DEDUP_REMOVED lines=21> */
.L_x_33:
[----:B------:R-:W-:Y:S05]  /*1b60*/  BSYNC.RELIABLE B1 ;  /* 0x0000000000017941 */ /* 0x000fea0003800100 */
.L_x_32:
[----:B------:R0:W-:Y:S01]  /*1b70*/  STL.U8 [R87], RZ ;  /* 0x000000ff57007387 */ /* 0x0001e20000100000 */
[----:B------:R-:W-:Y:S05]  /*1b80*/  BRA `(.L_x_31) ;  /* 0x00000000003c7947 */ /* 0x000fea0003800000 */
.L_x_34:
[----:B------:R-:W-:Y:S02]  /*1b90*/  VIADD R77, R73, 0x304 ;  /* 0x00000304494d7836 */ /* 0x000fe40000000000 */
[----:B------:R-:W-:-:S03]  /*1ba0*/  VIADD R75, R75, 0x1 ;  /* 0x000000014b4b7836 */ /* 0x000fc60000000000 */
[----:B------:R-:W-:-:S05]  /*1bb0*/  LEA R76, R72, R77, 0x18 ;  /* 0x0000004d484c7211 */ /* 0x000fca00078ec0ff */
[----:B------:R-:W-:-:S04]  /*1bc0*/  IMAD R77, R7, 0x40, R76 ;  /* 0x00000040074d7824 */ /* 0x000fc800078e024c */
[----:B------:R-:W-:-:S05]  /*1bd0*/  IMAD R77, R14, 0x4, R77 ;  /* 0x000000040e4d7824 */ /* 0x000fca00078e024d */
[----:B------:R-:W5:Y:S02]  /*1be0*/  LDS R76, [R77] ;  /* 0x000000004d4c7984 */ /* 0x000f640000000800 */
[----:B-----5:R-:W-:-:S05]  /*1bf0*/  IADD3 R78, PT, PT, R71, R76, RZ ;  /* 0x0000004c474e7210 */ /* 0x020fca0007ffe0ff */
[----:B------:R-:W-:Y:S04]  /*1c00*/  STS [R77], R78 ;  /* 0x0000004e4d007388 */ /* 0x000fe80000000800 */
[----:B------:R-:W0:Y:S02]  /*1c10*/  LDS R76, [R45] ;  /* 0x000000002d4c7984 */ /* 0x000e240000000800 */
[----:B0-----:R-:W-:-:S05]  /*1c20*/  IMAD.IADD R80, R71, 0x1, R76 ;  /* 0x0000000147507824 */ /* 0x001fca00078e024c */
[----:B------:R-:W-:Y:S04]  /*1c30*/  STS [R45], R80 ;  /* 0x000000502d007388 */ /* 0x000fe80000000800 */
[----:B------:R-:W0:Y:S02]  /*1c40*/  LDS R76, [R46] ;  /* 0x000000002e4c7984 */ /* 0x000e240000000800 */
[----:B0-----:R-:W-:Y:S01]  /*1c50*/  IMAD.IADD R79, R71, 0x1, R76 ;  /* 0x00000001474f7824 */ /* 0x001fe200078e024c */
[----:B------:R-:W-:-:S04]  /*1c60*/  MOV R76, R14 ;  /* 0x0000000e004c7202 */ /* 0x000fc80000000f00 */
[----:B------:R0:W-:Y:S03]  /*1c70*/  STS [R46], R79 ;  /* 0x0000004f2e007388 */ /* 0x0001e60000000800 */
.L_x_31:
[----:B------:R-:W-:Y:S05]  /*1c80*/  BSYNC.RECONVERGENT B0 ;  /* 0x0000000000007941 */ /* 0x000fea0003800200 */
.L_x_30:
        /* <DEDUP_REMOVED lines=16> */
[----:B------:R-:W-:-:S06]  /*1d90*/  IMAD.IADD R77, R25, 0x1, R16 ;  /* 0x00000001194d7824 */ /* 0x000fcc00078e0210 */
[----:B------:R-:W5:Y:S02]  /*1da0*/  LDS.U8 R77, [R77] ;  /* 0x000000004d4d7984 */ /* 0x000f640000000000 */
[----:B-----5:R-:W-:-:S13]  /*1db0*/  ISETP.NE.AND P1, PT, R77, RZ, PT ;  /* 0x000000ff4d00720c */ /* 0x020fda0003f25270 */
[----:B------:R-:W-:Y:S05]  /*1dc0*/  @!P1 BREAK.RELIABLE B1 ;  /* 0x0000000000019942 */ /* 0x000fea0003800100 */
[----:B------:R-:W-:Y:S05]  /*1dd0*/  @!P1 BRA `(.L_x_39) ;  /* 0x00000000000c9947 */ /* 0x000fea0003800000 */
.L_x_38:
[----:B------:R-:W-:Y:S05]  /*1de0*/  BSYNC.RELIABLE B1 ;  /* 0x0000000000017941 */ /* 0x000fea0003800100 */
.L_x_37:
[----:B------:R0:W-:Y:S01]  /*1df0*/  STL.U8 [R88], RZ ;  /* 0x000000ff58007387 */ /* 0x0001e20000100000 */
[----:B------:R-:W-:Y:S05]  /*1e00*/  BRA `(.L_x_36) ;  /* 0x00000000002c7947 */ /* 0x000fea0003800000 */
.L_x_39:
[----:B------:R-:W5:Y:S01]  /*1e10*/  LDS R76, [R47] ;  /* 0x000000002f4c7984 */ /* 0x000f620000000800 */
[----:B------:R-:W-:Y:S01]  /*1e20*/  VIADD R75, R75, 0x1 ;  /* 0x000000014b4b7836 */ /* 0x000fe20000000000 */
[----:B-----5:R-:W-:-:S05]  /*1e30*/  IADD3 R78, PT, PT, R71, R76, RZ ;  /* 0x0000004c474e7210 */ /* 0x020fca0007ffe0ff */
[----:B------:R-:W-:Y:S04]  /*1e40*/  STS [R47], R78 ;  /* 0x0000004e2f007388 */ /* 0x000fe80000000800 */
[----:B------:R-:W5:Y:S02]  /*1e50*/  LDS R76, [R48] ;  /* 0x00000000304c7984 */ /* 0x000f640000000800 */
[----:B-----5:R-:W-:-:S05]  /*1e60*/  IMAD.IADD R77, R71, 0x1, R76 ;  /* 0x00000001474d7824 */ /* 0x020fca00078e024c */
[----:B------:R-:W-:Y:S04]  /*1e70*/  STS [R48], R77 ;  /* 0x0000004d30007388 */ /* 0x000fe80000000800 */
[----:B------:R-:W0:Y:S02]  /*1e80*/  LDS R76, [R49] ;  /* 0x00000000314c7984 */ /* 0x000e240000000800 */
[----:B0-----:R-:W-:Y:S01]  /*1e90*/  IMAD.IADD R80, R71, 0x1, R76 ;  /* 0x0000000147507824 */ /* 0x001fe200078e024c */
[----:B------:R-:W-:-:S04]  /*1ea0*/  MOV R76, R16 ;  /* 0x00000010004c7202 */ /* 0x000fc80000000f00 */
[----:B------:R0:W-:Y:S03]  /*1eb0*/  STS [R49], R80 ;  /* 0x0000005031007388 */ /* 0x0001e60000000800 */
.L_x_36:
[----:B------:R-:W-:Y:S05]  /*1ec0*/  BSYNC.RECONVERGENT B0 ;  /* 0x0000000000007941 */ /* 0x000fea0003800200 */
.L_x_35:
        /* <DEDUP_REMOVED lines=21> */
.L_x_43:
[----:B------:R-:W-:Y:S05]  /*2020*/  BSYNC.RELIABLE B1 ;  /* 0x0000000000017941 */ /* 0x000fea0003800100 */
.L_x_42:
[----:B------:R0:W-:Y:S01]  /*2030*/  STL.U8 [R96], RZ ;  /* 0x000000ff60007387 */ /* 0x0001e20000100000 */
[----:B------:R-:W-:Y:S05]  /*2040*/  BRA `(.L_x_41) ;  /* 0x00000000002c7947 */ /* 0x000fea0003800000 */
.L_x_44:
        /* <DEDUP_REMOVED lines=11> */
.L_x_41:
[----:B------:R-:W-:Y:S05]  /*2100*/  BSYNC.RECONVERGENT B0 ;  /* 0x0000000000007941 */ /* 0x000fea0003800200 */
.L_x_40:
        /* <DEDUP_REMOVED lines=21> */
.L_x_48:
[----:B------:R-:W-:Y:S05]  /*2260*/  BSYNC.RELIABLE B1 ;  /* 0x0000000000017941 */ /* 0x000fea0003800100 */
.L_x_47:
[----:B------:R0:W-:Y:S01]  /*2270*/  STL.U8 [R89], RZ ;  /* 0x000000ff59007387 */ /* 0x0001e20000100000 */
[----:B------:R-:W-:Y:S05]  /*2280*/  BRA `(.L_x_46) ;  /* 0x00000000002c7947 */ /* 0x000fea0003800000 */
.L_x_49:
        /* <DEDUP_REMOVED lines=11> */
.L_x_46:
[----:B------:R-:W-:Y:S05]  /*2340*/  BSYNC.RECONVERGENT B0 ;  /* 0x0000000000007941 */ /* 0x000fea0003800200 */
.L_x_45:
        /* <DEDUP_REMOVED lines=21> */
.L_x_53:
[----:B------:R-:W-:Y:S05]  /*24a0*/  BSYNC.RELIABLE B1 ;  /* 0x0000000000017941 */ /* 0x000fea0003800100 */
.L_x_52:
[----:B------:R0:W-:Y:S01]  /*24b0*/  STL.U8 [R90], RZ ;  /* 0x000000ff5a007387 */ /* 0x0001e20000100000 */
[----:B------:R-:W-:Y:S05]  /*24c0*/  BRA `(.L_x_51) ;  /* 0x00000000002c7947 */ /* 0x000fea0003800000 */
.L_x_54:
        /* <DEDUP_REMOVED lines=11> */
.L_x_51:
[----:B------:R-:W-:Y:S05]  /*2580*/  BSYNC.RECONVERGENT B0 ;  /* 0x0000000000007941 */ /* 0x000fea0003800200 */
.L_x_50:
        /* <DEDUP_REMOVED lines=21> */
.L_x_58:
[----:B------:R-:W-:Y:S05]  /*26e0*/  BSYNC.RELIABLE B1 ;  /* 0x0000000000017941 */ /* 0x000fea0003800100 */
.L_x_57:
[----:B------:R0:W-:Y:S01]  /*26f0*/  STL.U8 [R91], RZ ;  /* 0x000000ff5b007387 */ /* 0x0001e20000100000 */
[----:B------:R-:W-:Y:S05]  /*2700*/  BRA `(.L_x_56) ;  /* 0x00000000002c7947 */ /* 0x000fea0003800000 */
.L_x_59:
        /* <DEDUP_REMOVED lines=11> */
.L_x_56:
[----:B------:R-:W-:Y:S05]  /*27c0*/  BSYNC.RECONVERGENT B0 ;  /* 0x0000000000007941 */ /* 0x000fea0003800200 */
.L_x_55:
        /* <DEDUP_REMOVED lines=21> */
.L_x_63:
[----:B------:R-:W-:Y:S05]  /*2920*/  BSYNC.RELIABLE B1 ;  /* 0x0000000000017941 */ /* 0x000fea0003800100 */
.L_x_62:
[----:B------:R0:W-:Y:S01]  /*2930*/  STL.U8 [R92], RZ ;  /* 0x000000ff5c007387 */ /* 0x0001e20000100000 */
[----:B------:R-:W-:Y:S05]  /*2940*/  BRA `(.L_x_61) ;  /* 0x00000000002c7947 */ /* 0x000fea0003800000 */
.L_x_64:
        /* <DEDUP_REMOVED lines=11> */
.L_x_61:
[----:B------:R-:W-:Y:S05]  /*2a00*/  BSYNC.RECONVERGENT B0 ;  /* 0x0000000000007941 */ /* 0x000fea0003800200 */
.L_x_60:
        /* <DEDUP_REMOVED lines=21> */
.L_x_68:
[----:B------:R-:W-:Y:S05]  /*2b60*/  BSYNC.RELIABLE B1 ;  /* 0x0000000000017941 */ /* 0x000fea0003800100 */
.L_x_67:
[----:B------:R0:W-:Y:S01]  /*2b70*/  STL.U8 [R93], RZ ;  /* 0x000000ff5d007387 */ /* 0x0001e20000100000 */
[----:B------:R-:W-:Y:S05]  /*2b80*/  BRA `(.L_x_66) ;  /* 0x00000000004c7947 */ /* 0x000fea0003800000 */
.L_x_69:
[C---:B------:R-:W-:Y:S01]  /*2b90*/  IADD3 R77, PT, PT, R73.reuse, 0x304, RZ ;  /* 0x00000304494d7810 */ /* 0x040fe20007ffe0ff */
[----:B0-----:R-:W-:Y:S02]  /*2ba0*/  VIADD R79, R73, 0x704 ;  /* 0x00000704494f7836 */ /* 0x001fe40000000000 */
[----:B------:R-:W-:Y:S01]  /*2bb0*/  VIADD R75, R75, 0x1 ;  /* 0x000000014b4b7836 */ /* 0x000fe20000000000 */
[C---:B------:R-:W-:Y:S02]  /*2bc0*/  LEA R76, R72.reuse, R77, 0x18 ;  /* 0x0000004d484c7211 */ /* 0x040fe400078ec0ff */
[----:B------:R-:W-:-:S03]  /*2bd0*/  LEA R79, R72, R79, 0x18 ;  /* 0x0000004f484f7211 */ /* 0x000fc600078ec0ff */
[----:B------:R-:W-:Y:S01]  /*2be0*/  IMAD R77, R7, 0x40, R76 ;  /* 0x00000040074d7824 */ /* 0x000fe200078e024c */
[----:B------:R-:W-:-:S03]  /*2bf0*/  LEA R79, R34, R79, 0x6 ;  /* 0x0000004f224f7211 */ /* 0x000fc600078e30ff */
[C---:B------:R-:W-:Y:S02]  /*2c00*/  IMAD R77, R26.reuse, 0x4, R77 ;  /* 0x000000041a4d7824 */ /* 0x040fe400078e024d */
[----:B------:R-:W-:-:S03]  /*2c10*/  IMAD R79, R26, 0x4, R79 ;  /* 0x000000041a4f7824 */ /* 0x000fc600078e024f */
[----:B------:R-:W0:Y:S02]  /*2c20*/  LDS R76, [R77] ;  /* 0x000000004d4c7984 */ /* 0x000e240000000800 */
[----:B0-----:R-:W-:-:S05]  /*2c30*/  IMAD.IADD R78, R71, 0x1, R76 ;  /* 0x00000001474e7824 */ /* 0x001fca00078e024c */
[----:B------:R-:W-:Y:S04]  /*2c40*/  STS [R77], R78 ;  /* 0x0000004e4d007388 */ /* 0x000fe80000000800 */
[----:B------:R-:W0:Y:S02]  /*2c50*/  LDS R76, [R79] ;  /* 0x000000004f4c7984 */ /* 0x000e240000000800 */
[----:B0-----:R-:W-:-:S05]  /*2c60*/  IMAD.IADD R80, R71, 0x1, R76 ;  /* 0x0000000147507824 */ /* 0x001fca00078e024c */
[----:B------:R-:W-:Y:S04]  /*2c70*/  STS [R79], R80 ;  /* 0x000000504f007388 */ /* 0x000fe80000000800 */
[----:B------:R-:W2:Y:S02]  /*2c80*/  LDS R76, [R65] ;  /* 0x00000000414c7984 */ /* 0x000ea40000000800 */
[----:B--2-4-:R-:W-:Y:S01]  /*2c90*/  IADD3 R82, PT, PT, R71, R76, RZ ;  /* 0x0000004c47527210 */ /* 0x014fe20007ffe0ff */
[----:B------:R-:W-:-:S04]  /*2ca0*/  IMAD.MOV.U32 R76, RZ, RZ, R26 ;  /* 0x000000ffff4c7224 */ /* 0x000fc800078e001a */
[----:B------:R0:W-:Y:S03]  /*2cb0*/  STS [R65], R82 ;  /* 0x0000005241007388 */ /* 0x0001e60000000800 */
.L_x_66:
[----:B------:R-:W-:Y:S05]  /*2cc0*/  BSYNC.RECONVERGENT B0 ;  /* 0x0000000000007941 */ /* 0x000fea0003800200 */
.L_x_65:
        /* <DEDUP_REMOVED lines=12> */
[----:B------:R-:W-:-:S06]  /*2d90*/  IADD3 R77, PT, PT, R23, R28, RZ ;  /* 0x0000001c174d7210 */ /* 0x000fcc0007ffe0ff */
        /* <DEDUP_REMOVED lines=8> */
.L_x_73:
[----:B------:R-:W-:Y:S05]  /*2e20*/  BSYNC.RELIABLE B1 ;  /* 0x0000000000017941 */ /* 0x000fea0003800100 */
.L_x_72:
[----:B------:R0:W-:Y:S01]  /*2e30*/  STL.U8 [R94], RZ ;  /* 0x000000ff5e007387 */ /* 0x0001e20000100000 */
[----:B------:R-:W-:Y:S05]  /*2e40*/  BRA `(.L_x_71) ;  /* 0x00000000003c7947 */ /* 0x000fea0003800000 */
.L_x_74:
[----:B------:R-:W-:Y:S01]  /*2e50*/  VIADD R77, R73, 0x304 ;  /* 0x00000304494d7836 */ /* 0x000fe20000000000 */
[----:B------:R-:W-:-:S04]  /*2e60*/  IADD3 R75, PT, PT, R75, 0x1, RZ ;  /* 0x000000014b4b7810 */ /* 0x000fc80007ffe0ff */
[----:B------:R-:W-:-:S05]  /*2e70*/  LEA R76, R72, R77, 0x18 ;  /* 0x0000004d484c7211 */ /* 0x000fca00078ec0ff */
[----:B------:R-:W-:-:S05]  /*2e80*/  IMAD R77, R7, 0x40, R76 ;  /* 0x00000040074d7824 */ /* 0x000fca00078e024c */
[----:B------:R-:W-:-:S05]  /*2e90*/  LEA R77, R28, R77, 0x2 ;  /* 0x0000004d1c4d7211 */ /* 0x000fca00078e10ff */
[----:B------:R-:W5:Y:S02]  /*2ea0*/  LDS R76, [R77] ;  /* 0x000000004d4c7984 */ /* 0x000f640000000800 */
[----:B-----5:R-:W-:-:S05]  /*2eb0*/  IMAD.IADD R78, R71, 0x1, R76 ;  /* 0x00000001474e7824 */ /* 0x020fca00078e024c */
[----:B------:R-:W-:Y:S04]  /*2ec0*/  STS [R77], R78 ;  /* 0x0000004e4d007388 */ /* 0x000fe80000000800 */
[----:B------:R-:W0:Y:S02]  /*2ed0*/  LDS R76, [R66] ;  /* 0x00000000424c7984 */ /* 0x000e240000000800 */
[----:B0-----:R-:W-:-:S05]  /*2ee0*/  IMAD.IADD R79, R71, 0x1, R76 ;  /* 0x00000001474f7824 */ /* 0x001fca00078e024c */
[----:B------:R-:W-:Y:S04]  /*2ef0*/  STS [R66], R79 ;  /* 0x0000004f42007388 */ /* 0x000fe80000000800 */
[----:B------:R-:W0:Y:S02]  /*2f00*/  LDS R76, [R67] ;  /* 0x00000000434c7984 */ /* 0x000e240000000800 */
[----:B0-----:R-:W-:Y:S02]  /*2f10*/  IMAD.IADD R80, R71, 0x1, R76 ;  /* 0x0000000147507824 */ /* 0x001fe400078e024c */
[----:B------:R-:W-:-:S03]  /*2f20*/  IMAD.MOV.U32 R76, RZ, RZ, R28 ;  /* 0x000000ffff4c7224 */ /* 0x000fc600078e001c */
[----:B------:R0:W-:Y:S04]  /*2f30*/  STS [R67], R80 ;  /* 0x0000005043007388 */ /* 0x0001e80000000800 */
.L_x_71:
[----:B------:R-:W-:Y:S05]  /*2f40*/  BSYNC.RECONVERGENT B0 ;  /* 0x0000000000007941 */ /* 0x000fea0003800200 */
.L_x_70:
        /* <DEDUP_REMOVED lines=21> */
.L_x_78:
[----:B------:R-:W-:Y:S05]  /*30a0*/  BSYNC.RELIABLE B1 ;  /* 0x0000000000017941 */ /* 0x000fea0003800100 */
.L_x_77:
[----:B------:R0:W-:Y:S01]  /*30b0*/  STL.U8 [R95], RZ ;  /* 0x000000ff5f007387 */ /* 0x0001e20000100000 */
[----:B------:R-:W-:Y:S05]  /*30c0*/  BRA `(.L_x_76) ;  /* 0x00000000002c7947 */ /* 0x000fea0003800000 */
.L_x_79:
        /* <DEDUP_REMOVED lines=11> */
.L_x_76:
[----:B------:R-:W-:Y:S05]  /*3180*/  BSYNC.RECONVERGENT B0 ;  /* 0x0000000000007941 */ /* 0x000fea0003800200 */
.L_x_75:
[----:B------:R-:W-:Y:S05]  /*3190*/  WARPSYNC.ALL ;  /* 0x0000000000007948 */ /* 0x000fea0003800000 */
[----:B------:R-:W-:Y:S01]  /*31a0*/  BAR.SYNC.DEFER_BLOCKING 0x0 ;  /* 0x0000000000007b1d */ /* 0x000fe20000010000 */
[----:B------:R-:W-:Y:S02]  /*31b0*/  ISETP.NE.AND P0, PT, R75, 0x1, PT ;  /* 0x000000014b00780c */ /* 0x000fe40003f05270 */
[----:B------:R-:W-:-:S11]  /*31c0*/  ISETP.LT.U32.AND P1, PT, R0, 0xf, PT ;  /* 0x0000000f0000780c */ /* 0x000fd60003f21070 */
[----:B------:R-:W-:Y:S04]  /*31d0*/  @!P0 STS [R19], R76 ;  /* 0x0000004c13008388 */ /* 0x000fe80000000800 */
[----:B------:R-:W5:Y:S02]  /*31e0*/  LDS R75, [R11] ;  /* 0x000000000b4b7984 */ /* 0x000f640000000800 */
[----:B-----5:R-:W-:-:S05]  /*31f0*/  VIADD R77, R75, 0xffffffff ;  /* 0xffffffff4b4d7836 */ /* 0x020fca0000000000 */
[----:B------:R-:W-:-:S13]  /*3200*/  ISETP.GT.U32.AND P0, PT, R77, 0x1fe, PT ;  /* 0x000001fe4d00780c */ /* 0x000fda0003f04070 */
[----:B------:R-:W-:-:S05]  /*3210*/  @!P0 VIADD R77, R73, 0xf04 ;  /* 0x00000f04494d8836 */ /* 0x000fca0000000000 */
[----:B------:R-:W-:-:S04]  /*3220*/  @!P0 LEA R78, R72, R77, 0x18 ;  /* 0x0000004d484e8211 */ /* 0x000fc800078ec0ff */
[----:B------:R-:W-:-:S05]  /*3230*/  @!P0 LEA R75, R75, R78, 0x2 ;  /* 0x0000004e4b4b8211 */ /* 0x000fca00078e10ff */
[----:B------:R5:W-:Y:S04]  /*3240*/  @!P0 STS [R75+-0x400], R34 ;  /* 0xfffc00224b008388 */ /* 0x000be80000000800 */
[----:B------:R-:W1:Y:S01]  /*3250*/  LDS R77, [R9] ;  /* 0x00000000094d7984 */ /* 0x000e620000000800 */
[----:B-----5:R-:W-:Y:S02]  /*3260*/  IMAD.MOV.U32 R75, RZ, RZ, 0x1 ;  /* 0x00000001ff4b7424 */ /* 0x020fe400078e00ff */
[----:B-1----:R-:W-:-:S05]  /*3270*/  VIADD R78, R77, 0xffffffff ;  /* 0xffffffff4d4e7836 */ /* 0x002fca0000000000 */
[----:B------:R-:W-:-:S13]  /*3280*/  ISETP.GT.U32.AND P0, PT, R78, 0x1fe, PT ;  /* 0x000001fe4e00780c */ /* 0x000fda0003f04070 */
[----:B0-----:R-:W-:-:S05]  /*3290*/  @!P0 VIADD R79, R73, 0xf04 ;  /* 0x00000f04494f8836 */ /* 0x001fca0000000000 */
[----:B------:R-:W-:-:S04]  /*32a0*/  @!P0 LEA R76, R72, R79, 0x18 ;  /* 0x0000004f484c8211 */ /* 0x000fc800078ec0ff */
[----:B------:R-:W-:-:S05]  /*32b0*/  @!P0 LEA R77, R77, R76, 0x2 ;  /* 0x0000004c4d4d8211 */ /* 0x000fca00078e10ff */
[----:B------:R-:W-:Y:S04]  /*32c0*/  @!P0 STS [R77+-0x400], R34 ;  /* 0xfffc00224d008388 */ /* 0x000fe80000000800 */
[----:B------:R-:W0:Y:S02]  /*32d0*/  LDS R76, [R5] ;  /* 0x00000000054c7984 */ /* 0x000e240000000800 */
[----:B0-----:R-:W-:-:S05]  /*32e0*/  VIADD R78, R76, 0xffffffff ;  /* 0xffffffff4c4e7836 */ /* 0x001fca0000000000 */
[----:B------:R-:W-:-:S13]  /*32f0*/  ISETP.GT.U32.AND P0, PT, R78, 0x1fe, PT ;  /* 0x000001fe4e00780c */ /* 0x000fda0003f04070 */
[----:B------:R-:W-:-:S05]  /*3300*/  @!P0 VIADD R73, R73, 0xf04 ;  /* 0x00000f0449498836 */ /* 0x000fca0000000000 */
[----:B------:R-:W-:-:S04]  /*3310*/  @!P0 LEA R73, R72, R73, 0x18 ;  /* 0x0000004948498211 */ /* 0x000fc800078ec0ff */
[----:B------:R-:W-:-:S05]  /*3320*/  @!P0 LEA R73, R76, R73, 0x2 ;  /* 0x000000494c498211 */ /* 0x000fca00078e10ff */
[----:B------:R-:W-:Y:S04]  /*3330*/  @!P0 STS [R73+-0x400], R34 ;  /* 0xfffc002249008388 */ /* 0x000fe80000000800 */
[----:B------:R-:W0:Y:S02]  /*3340*/  LDS R72, [R19] ;  /* 0x0000000013487984 */ /* 0x000e240000000800 */
[----:B0-----:R-:W-:-:S13]  /*3350*/  ISETP.NE.AND P0, PT, R72, -0x1, PT ;  /* 0xffffffff4800780c */ /* 0x001fda0003f05270 */
[----:B------:R-:W-:Y:S01]  /*3360*/  @!P0 STS.U8 [R74+0x300], R75 ;  /* 0x0003004b4a008388 */ /* 0x000fe20000000000 */
[----:B------:R-:W-:Y:S06]  /*3370*/  BAR.SYNC.DEFER_BLOCKING 0x0 ;  /* 0x0000000000007b1d */ /* 0x000fec0000010000 */
[----:B------:R-:W0:Y:S02]  /*3380*/  LDS.U8 R72, [R74+0x300] ;  /* 0x000300004a487984 */ /* 0x000e240000000000 */
[----:B0-----:R-:W-:Y:S01]  /*3390*/  ISETP.NE.AND P0, PT, R72, RZ, PT ;  /* 0x000000ff4800720c */ /* 0x001fe20003f05270 */
[----:B------:R-:W-:-:S12]  /*33a0*/  VIADD R72, R0, 0x1 ;  /* 0x0000000100487836 */ /* 0x000fd80000000000 */
[----:B------:R-:W-:-:S05]  /*33b0*/  @!P0 IADD3 R72, PT, PT, R0, RZ, RZ ;  /* 0x000000ff00488210 */ /* 0x000fca0007ffe0ff */
[----:B------:R-:W-:Y:S01]  /*33c0*/  IMAD.MOV.U32 R0, RZ, RZ, R72 ;  /* 0x000000ffff007224 */ /* 0x000fe200078e0048 */
[----:B------:R-:W-:Y:S06]  /*33d0*/  @P0 BRA P1, `(.L_x_80) ;  /* 0xffffffd400d00947 */ /* 0x000fec000083ffff */
[----:B------:R-:W-:Y:S01]  /*33e0*/  LOP3.LUT P0, RZ, R7, R34, RZ, 0xfc, !PT ;  /* 0x0000002207ff7212 */ /* 0x000fe2000780fcff */
[----:B------:R-:W-:-:S12]  /*33f0*/  BSSY.RECONVERGENT B6, `(.L_x_81) ;  /* 0x000000d000067945 */ /* 0x000fd80003800200 */
[----:B------:R-:W-:Y:S05]  /*3400*/  @P0 BRA `(.L_x_82) ;  /* 0x00000000002c0947 */ /* 0x000fea0003800000 */
[----:B------:R-:W0:Y:S01]  /*3410*/  LDC R6, c[0x0][0x2f8] ;  /* 0x0000be00ff067b82 */ /* 0x000e220000000800 */
[----:B------:R-:W-:Y:S01]  /*3420*/  MOV R2, 0x0 ;  /* 0x0000000000027802 */ /* 0x000fe20000000f00 */
[----:B------:R1:W-:Y:S01]  /*3430*/  STL [R1+0x10], R0 ;  /* 0x0000100001007387 */ /* 0x0003e20000100800 */
[----:B------:R-:W5:Y:S05]  /*3440*/  LDCU.64 UR4, c[0x4][0x8] ;  /* 0x01000100ff0477ac */ /* 0x000f6a0008000a00 */
[----:B------:R-:W1:Y:S01]  /*3450*/  LDC.64 R2, c[0x4][R2] ;  /* 0x0100000002027b82 */ /* 0x000e620000000a00 */
[----:B-----5:R-:W-:Y:S01]  /*3460*/  IMAD.U32 R4, RZ, RZ, UR4 ;  /* 0x00000004ff047e24 */ /* 0x020fe2000f8e00ff */
[----:B------:R-:W-:-:S02]  /*3470*/  MOV R5, UR5 ;  /* 0x0000000500057c02 */ /* 0x000fc40008000f00 */
[----:B0-----:R-:W-:-:S04]  /*3480*/  IADD3 R6, P0, P1, R1, 0x10, R6 ;  /* 0x0000001001067810 */ /* 0x001fc8000791e006 */
[----:B------:R-:W-:-:S09]  /*3490*/  IADD3.X R7, PT, PT, RZ, UR38, RZ, P0, P1 ;  /* 0x00000026ff077c10 */ /* 0x000fd200087e24ff */
[----:B------:R-:W-:-:S07]  /*34a0*/  LEPC R20, `(.L_x_82) ;  /* 0x000000001014794e */ /* 0x000fce0000000000 */
[----:B-1234-:R-:W-:Y:S05]  /*34b0*/  CALL.ABS.NOINC R2 ;  /* 0x0000000002007343 */ /* 0x01efea0003c00000 */
.L_x_82:
[----:B------:R-:W-:Y:S05]  /*34c0*/  BSYNC.RECONVERGENT B6 ;  /* 0x0000000000067941 */ /* 0x000fea0003800200 */
.L_x_81:
[----:B------:R-:W0:Y:S01]  /*34d0*/  LDS R0, [R19] ;  /* 0x0000000013007984 */ /* 0x000e220000000800 */
[----:B------:R-:W1:Y:S01]  /*34e0*/  LDC.64 R2, c[0x0][0x380] ;  /* 0x0000e000ff027b82 */ /* 0x000e620000000a00 */
[----:B------:R-:W-:Y:S01]  /*34f0*/  MOV R8, 0x400 ;  /* 0x0000040000087802 */ /* 0x000fe20000000f00 */
[----:B------:R-:W-:Y:S01]  /*3500*/  IMAD.MOV.U32 R6, RZ, RZ, 0x1 ;  /* 0x00000001ff067424 */ /* 0x000fe200078e00ff */
[----:B------:R-:W5:Y:S01]  /*3510*/  S2R R9, SR_CgaCtaId ;  /* 0x0000000000097919 */ /* 0x000f620000008800 */
[----:B------:R-:W-:Y:S05]  /*3520*/  WARPSYNC.ALL ;  /* 0x0000000000007948 */ /* 0x000fea0003800000 */
[----:B------:R-:W2:Y:S01]  /*3530*/  S2R R4, SR_TID.X ;  /* 0x0000000000047919 */ /* 0x000ea20000002100 */
[----:B------:R-:W-:Y:S01]  /*3540*/  BSSY.RECONVERGENT B0, `(.L_x_83) ;  /* 0x0000020000007945 */ /* 0x000fe20003800200 */
[----:B------:R-:W3:Y:S01]  /*3550*/  S2R R7, SR_TID.Y ;  /* 0x0000000000077919 */ /* 0x000ee20000002200 */
[----:B-----5:R-:W-:-:S02]  /*3560*/  LEA R5, R9, R8, 0x18 ;  /* 0x0000000809057211 */ /* 0x020fc400078ec0ff */
[----:B0-----:R-:W-:-:S03]  /*3570*/  ISETP.NE.AND P0, PT, R0, -0x1, PT ;  /* 0xffffffff0000780c */ /* 0x001fc60003f05270 */
[----:B--2---:R-:W-:Y:S02]  /*3580*/  IMAD R10, R4, 0x10, R5 ;  /* 0x00000010040a7824 */ /* 0x004fe400078e0205 */
[----:B------:R-:W-:Y:S01]  /*3590*/  VIADD R5, R0, 0x1 ;  /* 0x0000000100057836 */ /* 0x000fe20000000000 */
[----:B---3--:R-:W-:Y:S01]  /*35a0*/  LEA R11, R4, R7, 0x4 ;  /* 0x00000007040b7211 */ /* 0x008fe200078e20ff */
[----:B------:R-:W-:-:S04]  /*35b0*/  IMAD.IADD R4, R10, 0x1, R7 ;  /* 0x000000010a047824 */ /* 0x000fc800078e0207 */
[----:B-1----:R-:W-:Y:S02]  /*35c0*/  IMAD.WIDE.U32 R2, R11, 0x4, R2 ;  /* 0x000000040b027825 */ /* 0x002fe400078e0002 */
[----:B------:R-:W-:Y:S02]  /*35d0*/  @P0 IADD3 R25, PT, PT, R25, R0, RZ ;  /* 0x0000000019190210 */ /* 0x000fe40007ffe0ff */
[--C-:B------:R-:W-:Y:S01]  /*35e0*/  @P0 IMAD.IADD R17, R17, 0x1, R0.reuse ;  /* 0x0000000111110824 */ /* 0x100fe200078e0200 */
[----:B------:R-:W-:Y:S01]  /*35f0*/  STG.E desc[UR36][R2.64], R5 ;  /* 0x0000000502007986 */ /* 0x000fe2000c101924 */
[----:B------:R-:W-:-:S03]  /*3600*/  @P0 IMAD.IADD R0, R23, 0x1, R0 ;  /* 0x0000000117000824 */ /* 0x000fc600078e0200 */
[----:B------:R-:W-:Y:S04]  /*3610*/  @P0 STS.U8 [R17], R6 ;  /* 0x0000000611000388 */ /* 0x000fe80000000000 */
[----:B------:R-:W-:Y:S04]  /*3620*/  @P0 STS.U8 [R25], R6 ;  /* 0x0000000619000388 */ /* 0x000fe80000000000 */
[----:B------:R-:W-:Y:S01]  /*3630*/  @P0 STS.U8 [R0], R6 ;  /* 0x0000000600000388 */ /* 0x000fe20000000000 */
[----:B------:R-:W-:Y:S06]  /*3640*/  BAR.SYNC.DEFER_BLOCKING 0x0 ;  /* 0x0000000000007b1d */ /* 0x000fec0000010000 */
[----:B------:R-:W0:Y:S02]  /*3650*/  LDS.U8 R4, [R4] ;  /* 0x0000000004047984 */ /* 0x000e240000000000 */
[----:B0-----:R-:W-:-:S13]  /*3660*/  ISETP.NE.AND P0, PT, R4, RZ, PT ;  /* 0x000000ff0400720c */ /* 0x001fda0003f05270 */
[----:B------:R-:W-:Y:S05]  /*3670*/  @!P0 BRA `(.L_x_84) ;  /* 0x0000000000308947 */ /* 0x000fea0003800000 */
[----:B------:R-:W-:-:S04]  /*3680*/  IADD3 R0, PT, PT, R8, 0x100, RZ ;  /* 0x0000010008007810 */ /* 0x000fc80007ffe0ff */
[----:B------:R-:W-:-:S05]  /*3690*/  LEA R0, R9, R0, 0x18 ;  /* 0x0000000009007211 */ /* 0x000fca00078ec0ff */
[----:B------:R-:W-:-:S06]  /*36a0*/  IMAD.IADD R0, R11, 0x1, R0 ;  /* 0x000000010b007824 */ /* 0x000fcc00078e0200 */
[----:B------:R-:W0:Y:S02]  /*36b0*/  LDS.U8 R0, [R0] ;  /* 0x0000000000007984 */ /* 0x000e240000000000 */
[----:B0-----:R-:W-:-:S13]  /*36c0*/  ISETP.NE.AND P0, PT, R0, RZ, PT ;  /* 0x000000ff0000720c */ /* 0x001fda0003f05270 */
[----:B------:R-:W-:Y:S05]  /*36d0*/  @!P0 BRA `(.L_x_84) ;  /* 0x0000000000188947 */ /* 0x000fea0003800000 */
[----:B------:R-:W-:-:S05]  /*36e0*/  VIADD R8, R8, 0x200 ;  /* 0x0000020008087836 */ /* 0x000fca0000000000 */
[----:B------:R-:W-:-:S04]  /*36f0*/  LEA R8, R9, R8, 0x18 ;  /* 0x0000000809087211 */ /* 0x000fc800078ec0ff */
[----:B------:R-:W-:-:S06]  /*3700*/  IADD3 R0, PT, PT, R11, R8, RZ ;  /* 0x000000080b007210 */ /* 0x000fcc0007ffe0ff */
[----:B------:R-:W0:Y:S02]  /*3710*/  LDS.U8 R0, [R0] ;  /* 0x0000000000007984 */ /* 0x000e240000000000 */
[----:B0-----:R-:W-:-:S13]  /*3720*/  ISETP.NE.AND P0, PT, R0, RZ, PT ;  /* 0x000000ff0000720c */ /* 0x001fda0003f05270 */
[----:B------:R-:W-:Y:S05]  /*3730*/  @P0 EXIT ;  /* 0x000000000000094d */ /* 0x000fea0003800000 */
.L_x_84:
[----:B------:R-:W-:Y:S05]  /*3740*/  BSYNC.RECONVERGENT B0 ;  /* 0x0000000000007941 */ /* 0x000fea0003800200 */
.L_x_83:
[----:B------:R-:W0:Y:S01]  /*3750*/  LDC.64 R2, c[0x0][0x388] ;  /* 0x0000e200ff027b82 */ /* 0x000e220000000a00 */
[----:B------:R-:W-:-:S05]  /*3760*/  IMAD.MOV.U32 R5, RZ, RZ, 0x1 ;  /* 0x00000001ff057424 */ /* 0x000fca00078e00ff */
[----:B0-----:R-:W-:Y:S01]  /*3770*/  STG.E desc[UR36][R2.64], R5 ;  /* 0x0000000502007986 */ /* 0x001fe2000c101924 */
[----:B------:R-:W-:Y:S05]  /*3780*/  EXIT ;  /* 0x000000000000794d */ /* 0x000fea0003800000 */
.L_x_85:
[----:B------:R-:W-:-:S00]  /*3790*/  BRA `(.L_x_85) ;  /* 0xfffffffc00fc7947 */ /* 0x000fc0000383ffff */
[----:B------:R-:W-:-:S00]  /*37a0*/  NOP ;  /* 0x0000000000007918 */ /* 0x000fc00000000000 */
        /* <DEDUP_REMOVED lines=13> */
.L_x_86:


//--------------------- .nv.global.init           --------------------------
	.section	.nv.global.init,"aw",@progbits
.nv.global.init:
	.type		$str,@object
	.size		$str,(.L_0 - $str)
$str:
        /*0000*/ 	.byte	0x4e, 0x75, 0x6d, 0x62, 0x65, 0x72, 0x20, 0x6f, 0x66, 0x20, 0x6c, 0x6f, 0x6f, 0x70, 0x73, 0x3a
        /*0010*/ 	.byte	0x20, 0x25, 0x64, 0x0a, 0x00
.L_0:


//--------------------- .nv.shared._Z5solvePiS_   --------------------------
	.section	.nv.shared._Z5solvePiS_,"aw",@nobits
	.sectionflags	@""
	.align	4
.nv.shared._Z5solvePiS_:
	.zero		5892


//--------------------- .nv.shared.reserved.0     --------------------------
	.section	.nv.shared.reserved.0,"aw",@nobits
	.weak		__nv_reservedSMEM_offset_0_alias
	.size		__nv_reservedSMEM_offset_0_alias, 0, 64
	.other		__nv_reservedSMEM_offset_0_alias,@"STO_CUDA_RESERVED_SHARED STV_DEFAULT"
__nv_reservedSMEM_offset_0_alias:
	.zero		0
	.zero		64


//--------------------- .nv.constant0._Z5solvePiS_ --------------------------
	.section	.nv.constant0._Z5solvePiS_,"a",@progbits
	.sectionflags	@""
	.align	4
.nv.constant0._Z5solvePiS_:
	.zero		912


//--------------------- SYMBOLS --------------------------

	.type		.nv.reservedSmem.offset0,@object
	.size		.nv.reservedSmem.offset0,0x4
	.type		.nv.reservedSmem.cap,@object
	.size		.nv.reservedSmem.cap,0x4
	.type		vprintf,@function
